// auto-generated by cutlass_sweep.gemm — config: {"arch": "sm_90", "cluster_m": 1, "cluster_n": 1, "dtype": "int8", "dtype_b": "int8", "layout": "nt", "stages": 0, "tile_k": 64, "tile_m": 384, "tile_n": 64}
#include "cutlass/cutlass.h"
#include "cutlass/gemm/collective/collective_builder.hpp"
#include "cutlass/gemm/device/gemm_universal_adapter.h"
#include "cutlass/gemm/kernel/gemm_universal.hpp"
#include "cutlass/epilogue/collective/collective_builder.hpp"

using ElemA = int8_t;
using ElemB = int8_t;
using ElemCD = int8_t;
using Acc  = int32_t;
using TileShape    = cute::Shape<cute::_384, cute::_64, cute::_64>;
using ClusterShape = cute::Shape<cute::_1, cute::_1, cute::_1>;

using CollectiveEpilogue = typename cutlass::epilogue::collective::CollectiveBuilder<
    cutlass::arch::Sm90, cutlass::arch::OpClassTensorOp,
    TileShape, ClusterShape,
    cutlass::epilogue::collective::EpilogueTileAuto,
    Acc, Acc,
    ElemCD, cutlass::layout::RowMajor, 128 / cutlass::sizeof_bits<ElemCD>::value,
    ElemCD, cutlass::layout::RowMajor, 128 / cutlass::sizeof_bits<ElemCD>::value,
    cutlass::epilogue::collective::EpilogueScheduleAuto
  >::CollectiveOp;

using CollectiveMainloop = typename cutlass::gemm::collective::CollectiveBuilder<
    cutlass::arch::Sm90, cutlass::arch::OpClassTensorOp,
    ElemA, cutlass::layout::RowMajor, 128 / cutlass::sizeof_bits<ElemA>::value,
    ElemB, cutlass::layout::ColumnMajor, 128 / cutlass::sizeof_bits<ElemB>::value,
    Acc,
    TileShape, ClusterShape,
    cutlass::gemm::collective::StageCountAutoCarveout<static_cast<int>(sizeof(typename CollectiveEpilogue::SharedStorage))>,
    cutlass::gemm::collective::KernelScheduleAuto
  >::CollectiveOp;

using GemmKernel = cutlass::gemm::kernel::GemmUniversal<
    cute::Shape<int,int,int,int>,
    CollectiveMainloop,
    CollectiveEpilogue
>;
using Gemm = cutlass::gemm::device::GemmUniversalAdapter<GemmKernel>;

// Force the device kernel symbol into the cubin without needing a host main.
auto* _anchor = &cutlass::device_kernel<GemmKernel>;


// ===== COMPILED SASS (sm_90a) =====

	.target	sm_90a

	.elftype	@"ET_EXEC"


//--------------------- .note.nv.tkinfo           --------------------------
	.section	.note.nv.tkinfo,"",@"SHT_NOTE"
	.sectionflags	@"SHF_NOTE_NV_TKINFO"
	.tkinfo
        /*0018*/ 	.word	0x00000002
        /*0030*/ 	.string	""
        /*0030*/ 	.string	"ptxas"
        /*0030*/ 	.string	"Cuda compilation tools, release 13.0, V13.0.88"
        /*0030*/ 	.string	"Build cuda_13.0.r13.0/compiler.36424714_0"
        /*0030*/ 	.string	"-arch sm_90a -m 64 "



//--------------------- .note.nv.cuinfo           --------------------------
	.section	.note.nv.cuinfo,"",@"SHT_NOTE"
	.sectionflags	@"SHF_NOTE_NV_CUINFO"
        /*0018*/ 	.short	0x0002
        /*001a*/ 	.short	0x005a
        /*001c*/ 	.short	0x0082
	.zero		2


//--------------------- .nv.info                  --------------------------
	.section	.nv.info,"",@"SHT_CUDA_INFO"
	.align	4


	//----- nvinfo : EIATTR_REGCOUNT
	.align		4
        /*0000*/ 	.byte	0x04, 0x2f
        /*0002*/ 	.short	(.L_15 - .L_14)
	.align		4
.L_14:
        /*0004*/ 	.word	index@(_ZN7cutlass13device_kernelINS_4gemm6kernel13GemmUniversalIN4cute5tupleIJiiiiEEENS1_10collective13CollectiveMmaINS1_34MainloopSm90TmaGmmaWarpSpecializedILi8ENS5_IJNS4_1CILi1EEESB_SB_EEENS1_35KernelTmaWarpSpecializedCooperativeEEENS5_IJNSA_ILi384EEENSA_ILi64EEESG_EEEaNS5_IJlSB_lEEEaSI_NS4_8TiledMMAINS4_8MMA_AtomIJNS4_4SM904GMMA26MMA_64x64x32_S32S8S8_SS_TNEEEENS4_6LayoutINS5_IJNSA_ILi2EEESB_SB_EEENS5_IJSB_NSA_ILi0EEESS_EEEEENS5_IJNS4_10UnderscoreESV_SV_EEEEENS4_13SM90_TMA_LOADENS4_14ComposedLayoutINS4_7SwizzleILi2ELi4ELi3EEENS4_18smem_ptr_flag_bitsILi8EEENSP_INS5_IJNSA_ILi8EEESG_EEENS5_IJSG_SB_EEEEEEEvNS4_8identityESY_S18_vS19_EENS_8epilogue10collective6detail29Sm90TmaWarpSpecializedAdapterINS1C_15DefaultEpilogueIaSI_SI_NS1B_6thread17LinearCombinationIaLi1EiiLNS1G_9ScaleType4KindE0ELNS_15FloatRoundStyleE2EaEENS1_15EpilogueDefaultEEEEEvvEEEEvNT_6ParamsE)
        /*0008*/ 	.word	0x000000a8


	//----- nvinfo : EIATTR_FRAME_SIZE
	.align		4
.L_15:
        /*000c*/ 	.byte	0x04, 0x11
        /*000e*/ 	.short	(.L_17 - .L_16)
	.align		4
.L_16:
        /*0010*/ 	.word	index@(_ZN7cutlass13device_kernelINS_4gemm6kernel13GemmUniversalIN4cute5tupleIJiiiiEEENS1_10collective13CollectiveMmaINS1_34MainloopSm90TmaGmmaWarpSpecializedILi8ENS5_IJNS4_1CILi1EEESB_SB_EEENS1_35KernelTmaWarpSpecializedCooperativeEEENS5_IJNSA_ILi384EEENSA_ILi64EEESG_EEEaNS5_IJlSB_lEEEaSI_NS4_8TiledMMAINS4_8MMA_AtomIJNS4_4SM904GMMA26MMA_64x64x32_S32S8S8_SS_TNEEEENS4_6LayoutINS5_IJNSA_ILi2EEESB_SB_EEENS5_IJSB_NSA_ILi0EEESS_EEEEENS5_IJNS4_10UnderscoreESV_SV_EEEEENS4_13SM90_TMA_LOADENS4_14ComposedLayoutINS4_7SwizzleILi2ELi4ELi3EEENS4_18smem_ptr_flag_bitsILi8EEENSP_INS5_IJNSA_ILi8EEESG_EEENS5_IJSG_SB_EEEEEEEvNS4_8identityESY_S18_vS19_EENS_8epilogue10collective6detail29Sm90TmaWarpSpecializedAdapterINS1C_15DefaultEpilogueIaSI_SI_NS1B_6thread17LinearCombinationIaLi1EiiLNS1G_9ScaleType4KindE0ELNS_15FloatRoundStyleE2EaEENS1_15EpilogueDefaultEEEEEvvEEEEvNT_6ParamsE)
        /*0014*/ 	.word	0x00000000


	//----- nvinfo : EIATTR_MIN_STACK_SIZE
	.align		4
.L_17:
        /*0018*/ 	.byte	0x04, 0x12
        /*001a*/ 	.short	(.L_19 - .L_18)
	.align		4
.L_18:
        /*001c*/ 	.word	index@(_ZN7cutlass13device_kernelINS_4gemm6kernel13GemmUniversalIN4cute5tupleIJiiiiEEENS1_10collective13CollectiveMmaINS1_34MainloopSm90TmaGmmaWarpSpecializedILi8ENS5_IJNS4_1CILi1EEESB_SB_EEENS1_35KernelTmaWarpSpecializedCooperativeEEENS5_IJNSA_ILi384EEENSA_ILi64EEESG_EEEaNS5_IJlSB_lEEEaSI_NS4_8TiledMMAINS4_8MMA_AtomIJNS4_4SM904GMMA26MMA_64x64x32_S32S8S8_SS_TNEEEENS4_6LayoutINS5_IJNSA_ILi2EEESB_SB_EEENS5_IJSB_NSA_ILi0EEESS_EEEEENS5_IJNS4_10UnderscoreESV_SV_EEEEENS4_13SM90_TMA_LOADENS4_14ComposedLayoutINS4_7SwizzleILi2ELi4ELi3EEENS4_18smem_ptr_flag_bitsILi8EEENSP_INS5_IJNSA_ILi8EEESG_EEENS5_IJSG_SB_EEEEEEEvNS4_8identityESY_S18_vS19_EENS_8epilogue10collective6detail29Sm90TmaWarpSpecializedAdapterINS1C_15DefaultEpilogueIaSI_SI_NS1B_6thread17LinearCombinationIaLi1EiiLNS1G_9ScaleType4KindE0ELNS_15FloatRoundStyleE2EaEENS1_15EpilogueDefaultEEEEEvvEEEEvNT_6ParamsE)
        /*0020*/ 	.word	0x00000000
.L_19:


//--------------------- .nv.compat                --------------------------
	.section	.nv.compat,"",@"SHT_CUDA_COMPAT_INFO"
	.align	4
        /*0000*/ 	.byte	0x02, 0x09, 0x01, 0x00, 0x02, 0x02, 0x04, 0x00, 0x02, 0x05, 0x05, 0x00, 0x03, 0x07, 0x01, 0x01
        /*0010*/ 	.byte	0x02, 0x03, 0x01, 0x00, 0x02, 0x06, 0x01, 0x00, 0x04, 0x0b, 0x08, 0x00, 0x00, 0x00, 0x00, 0x00
        /*0020*/ 	.byte	0x00, 0x00, 0x00, 0x00


//--------------------- .nv.info._ZN7cutlass13device_kernelINS_4gemm6kernel13GemmUniversalIN4cute5tupleIJiiiiEEENS1_10collective13CollectiveMmaINS1_34MainloopSm90TmaGmmaWarpSpecializedILi8ENS5_IJNS4_1CILi1EEESB_SB_EEENS1_35KernelTmaWarpSpecializedCooperativeEEENS5_IJNSA_ILi384EEENSA_ILi64EEESG_EEEaNS5_IJlSB_lEEEaSI_NS4_8TiledMMAINS4_8MMA_AtomIJNS4_4SM904GMMA26MMA_64x64x32_S32S8S8_SS_TNEEEENS4_6LayoutINS5_IJNSA_ILi2EEESB_SB_EEENS5_IJSB_NSA_ILi0EEESS_EEEEENS5_IJNS4_10UnderscoreESV_SV_EEEEENS4_13SM90_TMA_LOADENS4_14ComposedLayoutINS4_7SwizzleILi2ELi4ELi3EEENS4_18smem_ptr_flag_bitsILi8EEENSP_INS5_IJNSA_ILi8EEESG_EEENS5_IJSG_SB_EEEEEEEvNS4_8identityESY_S18_vS19_EENS_8epilogue10collective6detail29Sm90TmaWarpSpecializedAdapterINS1C_15DefaultEpilogueIaSI_SI_NS1B_6thread17LinearCombinationIaLi1EiiLNS1G_9ScaleType4KindE0ELNS_15FloatRoundStyleE2EaEENS1_15EpilogueDefaultEEEEEvvEEEEvNT_6ParamsE --------------------------
	.section	.nv.info._ZN7cutlass13device_kernelINS_4gemm6kernel13GemmUniversalIN4cute5tupleIJiiiiEEENS1_10collective13CollectiveMmaINS1_34MainloopSm90TmaGmmaWarpSpecializedILi8ENS5_IJNS4_1CILi1EEESB_SB_EEENS1_35KernelTmaWarpSpecializedCooperativeEEENS5_IJNSA_ILi384EEENSA_ILi64EEESG_EEEaNS5_IJlSB_lEEEaSI_NS4_8TiledMMAINS4_8MMA_AtomIJNS4_4SM904GMMA26MMA_64x64x32_S32S8S8_SS_TNEEEENS4_6LayoutINS5_IJNSA_ILi2EEESB_SB_EEENS5_IJSB_NSA_ILi0EEESS_EEEEENS5_IJNS4_10UnderscoreESV_SV_EEEEENS4_13SM90_TMA_LOADENS4_14ComposedLayoutINS4_7SwizzleILi2ELi4ELi3EEENS4_18smem_ptr_flag_bitsILi8EEENSP_INS5_IJNSA_ILi8EEESG_EEENS5_IJSG_SB_EEEEEEEvNS4_8identityESY_S18_vS19_EENS_8epilogue10collective6detail29Sm90TmaWarpSpecializedAdapterINS1C_15DefaultEpilogueIaSI_SI_NS1B_6thread17LinearCombinationIaLi1EiiLNS1G_9ScaleType4KindE0ELNS_15FloatRoundStyleE2EaEENS1_15EpilogueDefaultEEEEEvvEEEEvNT_6ParamsE,"",@"SHT_CUDA_INFO"
	.sectionflags	@""
	.align	4


	//----- nvinfo : EIATTR_CUDA_API_VERSION
	.align		4
        /*0000*/ 	.byte	0x04, 0x37
        /*0002*/ 	.short	(.L_21 - .L_20)
.L_20:
        /*0004*/ 	.word	0x00000082


	//----- nvinfo : EIATTR_KPARAM_INFO
	.align		4
.L_21:
        /*0008*/ 	.byte	0x04, 0x17
        /*000a*/ 	.short	(.L_23 - .L_22)
.L_22:
        /*000c*/ 	.word	0x00000000
        /*0010*/ 	.short	0x0000
        /*0012*/ 	.short	0x0070
        /*0014*/ 	.byte	0x00, 0xf0, 0x01, 0x10


	//----- nvinfo : EIATTR_SPARSE_MMA_MASK
	.align		4
.L_23:
        /*0018*/ 	.byte	0x03, 0x50
        /*001a*/ 	.short	0x0000


	//----- nvinfo : EIATTR_MAXREG_COUNT
	.align		4
        /*001c*/ 	.byte	0x03, 0x1b
        /*001e*/ 	.short	0x00a8


	//----- nvinfo : EIATTR_NUM_BARRIERS
	.align		4
        /*0020*/ 	.byte	0x02, 0x4c
        /*0022*/ 	.byte	0x01
	.zero		1


	//----- nvinfo : EIATTR_EXTERNS
	.align		4
        /*0024*/ 	.byte	0x04, 0x0f
        /*0026*/ 	.short	(.L_25 - .L_24)


	//   ....[0]....
	.align		4
.L_24:
        /*0028*/ 	.word	index@(__assertfail)


	//----- nvinfo : EIATTR_MERCURY_ISA_VERSION
	.align		4
.L_25:
        /*002c*/ 	.byte	0x03, 0x5f
        /*002e*/ 	.short	0x0101


	//----- nvinfo : EIATTR_INT_WARP_WIDE_INSTR_OFFSETS
	.align		4
        /*0030*/ 	.byte	0x04, 0x31
        /*0032*/ 	.short	(.L_27 - .L_26)


	//   ....[0]....
.L_26:
        /*0034*/ 	.word	0x00000460


	//   ....[1]....
        /*0038*/ 	.word	0x00000490


	//   ....[2]....
        /*003c*/ 	.word	0x00000570


	//----- nvinfo : EIATTR_COOP_GROUP_MASK_REGIDS
	.align		4
.L_27:
        /*0040*/ 	.byte	0x04, 0x29
        /*0042*/ 	.short	(.L_29 - .L_28)


	//   ....[0]....
.L_28:
        /*0044*/ 	.word	0xffffffff


	//   ....[1]....
        /*0048*/ 	.word	0xffffffff


	//   ....[2]....
        /*004c*/ 	.word	0xffffffff


	//   ....[3]....
        /*0050*/ 	.word	0xffffffff


	//   ....[4]....
        /*0054*/ 	.word	0xffffffff


	//----- nvinfo : EIATTR_COOP_GROUP_INSTR_OFFSETS
	.align		4
.L_29:
        /*0058*/ 	.byte	0x04, 0x28
        /*005a*/ 	.short	(.L_31 - .L_30)


	//   ....[0]....
.L_30:
        /*005c*/ 	.word	0x00000060


	//   ....[1]....
        /*0060*/ 	.word	0x00000070


	//   ....[2]....
        /*0064*/ 	.word	0x00000130


	//   ....[3]....
        /*0068*/ 	.word	0x00000370


	//   ....[4]....
        /*006c*/ 	.word	0x00001090


	//----- nvinfo : EIATTR_REG_RECONFIG
	.align		4
.L_31:
        /*0070*/ 	.byte	0x01, 0x54
	.zero		2


	//----- nvinfo : EIATTR_SYSCALL_OFFSETS
	.align		4
        /*0074*/ 	.byte	0x04, 0x46
        /*0076*/ 	.short	(.L_33 - .L_32)


	//   ....[0]....
.L_32:
        /*0078*/ 	.word	0x00001250


	//----- nvinfo : EIATTR_MBARRIER_INSTR_OFFSETS
	.align		4
.L_33:
        /*007c*/ 	.byte	0x04, 0x39
        /*007e*/ 	.short	(.L_35 - .L_34)


	//   ....[0]....
.L_34:
        /*0080*/ 	.word	0x00000250
        /*0084*/ 	.word	0x000000ff
        /*0088*/ 	.word	0x00000000
        /*008c*/ 	.short	0x0100
        /*008e*/ 	.byte	0x08
	.zero		1


	//   ....[1]....
        /*0090*/ 	.word	0x00000260
        /*0094*/ 	.word	0x000000ff
        /*0098*/ 	.word	0x00000040
        /*009c*/ 	.short	0x0100
        /*009e*/ 	.byte	0x08
	.zero		1


	//   ....[2]....
        /*00a0*/ 	.word	0x00000270
        /*00a4*/ 	.word	0x000000ff
        /*00a8*/ 	.word	0x00000008
        /*00ac*/ 	.short	0x0100
        /*00ae*/ 	.byte	0x08
	.zero		1


	//   ....[3]....
        /*00b0*/ 	.word	0x00000280
        /*00b4*/ 	.word	0x000000ff
        /*00b8*/ 	.word	0x00000048
        /*00bc*/ 	.short	0x0100
        /*00be*/ 	.byte	0x08
	.zero		1


	//   ....[4]....
        /*00c0*/ 	.word	0x00000290
        /*00c4*/ 	.word	0x000000ff
        /*00c8*/ 	.word	0x00000010
        /*00cc*/ 	.short	0x0100
        /*00ce*/ 	.byte	0x08
	.zero		1


	//   ....[5]....
        /*00d0*/ 	.word	0x000002a0
        /*00d4*/ 	.word	0x000000ff
        /*00d8*/ 	.word	0x00000050
        /*00dc*/ 	.short	0x0100
        /*00de*/ 	.byte	0x08
	.zero		1


	//   ....[6]....
        /*00e0*/ 	.word	0x000002b0
        /*00e4*/ 	.word	0x000000ff
        /*00e8*/ 	.word	0x00000018
        /*00ec*/ 	.short	0x0100
        /*00ee*/ 	.byte	0x08
	.zero		1


	//   ....[7]....
        /*00f0*/ 	.word	0x000002c0
        /*00f4*/ 	.word	0x000000ff
        /*00f8*/ 	.word	0x00000058
        /*00fc*/ 	.short	0x0100
        /*00fe*/ 	.byte	0x08
	.zero		1


	//   ....[8]....
        /*0100*/ 	.word	0x000002d0
        /*0104*/ 	.word	0x000000ff
        /*0108*/ 	.word	0x00000020
        /*010c*/ 	.short	0x0100
        /*010e*/ 	.byte	0x08
	.zero		1


	//   ....[9]....
        /*0110*/ 	.word	0x000002e0
        /*0114*/ 	.word	0x000000ff
        /*0118*/ 	.word	0x00000060
        /*011c*/ 	.short	0x0100
        /*011e*/ 	.byte	0x08
	.zero		1


	//   ....[10]....
        /*0120*/ 	.word	0x000002f0
        /*0124*/ 	.word	0x000000ff
        /*0128*/ 	.word	0x00000028
        /*012c*/ 	.short	0x0100
        /*012e*/ 	.byte	0x08
	.zero		1


	//   ....[11]....
        /*0130*/ 	.word	0x00000300
        /*0134*/ 	.word	0x000000ff
        /*0138*/ 	.word	0x00000068
        /*013c*/ 	.short	0x0100
        /*013e*/ 	.byte	0x08
	.zero		1


	//   ....[12]....
        /*0140*/ 	.word	0x00000310
        /*0144*/ 	.word	0x000000ff
        /*0148*/ 	.word	0x00000030
        /*014c*/ 	.short	0x0100
        /*014e*/ 	.byte	0x08
	.zero		1


	//   ....[13]....
        /*0150*/ 	.word	0x00000320
        /*0154*/ 	.word	0x000000ff
        /*0158*/ 	.word	0x00000070
        /*015c*/ 	.short	0x0100
        /*015e*/ 	.byte	0x08
	.zero		1


	//   ....[14]....
        /*0160*/ 	.word	0x00000330
        /*0164*/ 	.word	0x000000ff
        /*0168*/ 	.word	0x00000038
        /*016c*/ 	.short	0x0100
        /*016e*/ 	.byte	0x08
	.zero		1


	//   ....[15]....
        /*0170*/ 	.word	0x00000340
        /*0174*/ 	.word	0x000000ff
        /*0178*/ 	.word	0x00000078
        /*017c*/ 	.short	0x0100
        /*017e*/ 	.byte	0x08
	.zero		1


	//   ....[16]....
        /*0180*/ 	.word	0x000005e0
        /*0184*/ 	.word	0x000000ff
        /*0188*/ 	.word	0x00000090
        /*018c*/ 	.short	0x0100
        /*018e*/ 	.byte	0x06
	.zero		1


	//   ....[17]....
        /*0190*/ 	.word	0x00000640
        /*0194*/ 	.word	0x000000ff
        /*0198*/ 	.word	0x00000098
        /*019c*/ 	.short	0x0100
        /*019e*/ 	.byte	0x06
	.zero		1


	//   ....[18]....
        /*01a0*/ 	.word	0x00001320
        /*01a4*/ 	.word	0x00000003
        /*01a8*/ 	.word	0x00000000
        /*01ac*/ 	.short	0x010a
        /*01ae*/ 	.byte	0x3f
	.zero		1


	//   ....[19]....
        /*01b0*/ 	.word	0x00001360
        /*01b4*/ 	.word	0x00000003
        /*01b8*/ 	.word	0x00000000
        /*01bc*/ 	.short	0x010a
        /*01be*/ 	.byte	0x3f
	.zero		1


	//   ....[20]....
        /*01c0*/ 	.word	0x000017d0
        /*01c4*/ 	.word	0x00000005
        /*01c8*/ 	.word	0x00000000
        /*01cc*/ 	.short	0x010a
        /*01ce*/ 	.byte	0x3f
	.zero		1


	//   ....[21]....
        /*01d0*/ 	.word	0x00001810
        /*01d4*/ 	.word	0x00000005
        /*01d8*/ 	.word	0x00000000
        /*01dc*/ 	.short	0x010a
        /*01de*/ 	.byte	0x3f
	.zero		1


	//   ....[22]....
        /*01e0*/ 	.word	0x00001b10
        /*01e4*/ 	.word	0x00000004
        /*01e8*/ 	.word	0x00000000
        /*01ec*/ 	.short	0x0101
        /*01ee*/ 	.byte	0x3f
	.zero		1


	//   ....[23]....
        /*01f0*/ 	.word	0x00001cd0
        /*01f4*/ 	.word	0x00000000
        /*01f8*/ 	.word	0x00000000
        /*01fc*/ 	.short	0x0101
        /*01fe*/ 	.byte	0x3f
	.zero		1


	//   ....[24]....
        /*0200*/ 	.word	0x000086c0
        /*0204*/ 	.word	0x0000000c
        /*0208*/ 	.word	0x00000040
        /*020c*/ 	.short	0x010a
        /*020e*/ 	.byte	0x3f
	.zero		1


	//   ....[25]....
        /*0210*/ 	.word	0x00008a80
        /*0214*/ 	.word	0x00000005
        /*0218*/ 	.word	0x00000098
        /*021c*/ 	.short	0x0101
        /*021e*/ 	.byte	0x3f
	.zero		1


	//   ....[26]....
        /*0220*/ 	.word	0x00009180
        /*0224*/ 	.word	0x00000007
        /*0228*/ 	.word	0x00000000
        /*022c*/ 	.short	0x010a
        /*022e*/ 	.byte	0x3f
	.zero		1


	//   ....[27]....
        /*0230*/ 	.word	0x00009200
        /*0234*/ 	.word	0x00000006
        /*0238*/ 	.word	0x00000000
        /*023c*/ 	.short	0x010a
        /*023e*/ 	.byte	0x3f
	.zero		1


	//   ....[28]....
        /*0240*/ 	.word	0x00009290
        /*0244*/ 	.word	0x00000007
        /*0248*/ 	.word	0x00000000
        /*024c*/ 	.short	0x010a
        /*024e*/ 	.byte	0x3f
	.zero		1


	//   ....[29]....
        /*0250*/ 	.word	0x00009320
        /*0254*/ 	.word	0x00000006
        /*0258*/ 	.word	0x00000000
        /*025c*/ 	.short	0x010a
        /*025e*/ 	.byte	0x3f
	.zero		1


	//   ....[30]....
        /*0260*/ 	.word	0x000093b0
        /*0264*/ 	.word	0x00000007
        /*0268*/ 	.word	0x00000000
        /*026c*/ 	.short	0x010a
        /*026e*/ 	.byte	0x3f
	.zero		1


	//   ....[31]....
        /*0270*/ 	.word	0x00009440
        /*0274*/ 	.word	0x00000006
        /*0278*/ 	.word	0x00000000
        /*027c*/ 	.short	0x010a
        /*027e*/ 	.byte	0x3f
	.zero		1


	//   ....[32]....
        /*0280*/ 	.word	0x000094d0
        /*0284*/ 	.word	0x00000007
        /*0288*/ 	.word	0x00000000
        /*028c*/ 	.short	0x010a
        /*028e*/ 	.byte	0x3f
	.zero		1


	//   ....[33]....
        /*0290*/ 	.word	0x00009560
        /*0294*/ 	.word	0x00000005
        /*0298*/ 	.word	0x00000000
        /*029c*/ 	.short	0x010a
        /*029e*/ 	.byte	0x3f
	.zero		1


	//   ....[34]....
        /*02a0*/ 	.word	0x000095c0
        /*02a4*/ 	.word	0x00000003
        /*02a8*/ 	.word	0x00000000
        /*02ac*/ 	.short	0x010a
        /*02ae*/ 	.byte	0x3f
	.zero		1


	//   ....[35]....
        /*02b0*/ 	.word	0x00009610
        /*02b4*/ 	.word	0x00000005
        /*02b8*/ 	.word	0x00000000
        /*02bc*/ 	.short	0x010a
        /*02be*/ 	.byte	0x3f
	.zero		1


	//   ....[36]....
        /*02c0*/ 	.word	0x000096e0
        /*02c4*/ 	.word	0x0000000c
        /*02c8*/ 	.word	0x00000040
        /*02cc*/ 	.short	0x010a
        /*02ce*/ 	.byte	0x3f
	.zero		1


	//   ....[37]....
        /*02d0*/ 	.word	0x000097b0
        /*02d4*/ 	.word	0x00000007
        /*02d8*/ 	.word	0x00000000
        /*02dc*/ 	.short	0x010a
        /*02de*/ 	.byte	0x3f
	.zero		1


	//   ....[38]....
        /*02e0*/ 	.word	0x00009800
        /*02e4*/ 	.word	0x00000006
        /*02e8*/ 	.word	0x00000000
        /*02ec*/ 	.short	0x010a
        /*02ee*/ 	.byte	0x3f
	.zero		1


	//   ....[39]....
        /*02f0*/ 	.word	0x00009850
        /*02f4*/ 	.word	0x00000007
        /*02f8*/ 	.word	0x00000000
        /*02fc*/ 	.short	0x010a
        /*02fe*/ 	.byte	0x3f
	.zero		1


	//   ....[40]....
        /*0300*/ 	.word	0x000098a0
        /*0304*/ 	.word	0x00000006
        /*0308*/ 	.word	0x00000000
        /*030c*/ 	.short	0x010a
        /*030e*/ 	.byte	0x3f
	.zero		1


	//   ....[41]....
        /*0310*/ 	.word	0x000098f0
        /*0314*/ 	.word	0x00000007
        /*0318*/ 	.word	0x00000000
        /*031c*/ 	.short	0x010a
        /*031e*/ 	.byte	0x3f
	.zero		1


	//   ....[42]....
        /*0320*/ 	.word	0x00009940
        /*0324*/ 	.word	0x00000006
        /*0328*/ 	.word	0x00000000
        /*032c*/ 	.short	0x010a
        /*032e*/ 	.byte	0x3f
	.zero		1


	//   ....[43]....
        /*0330*/ 	.word	0x00009990
        /*0334*/ 	.word	0x00000007
        /*0338*/ 	.word	0x00000000
        /*033c*/ 	.short	0x010a
        /*033e*/ 	.byte	0x3f
	.zero		1


	//----- nvinfo : EIATTR_NUM_MBARRIERS
	.align		4
.L_35:
        /*0340*/ 	.byte	0x03, 0x38
        /*0342*/ 	.short	0x0012


	//----- nvinfo : EIATTR_EXIT_INSTR_OFFSETS
	.align		4
        /*0344*/ 	.byte	0x04, 0x1c
        /*0346*/ 	.short	(.L_37 - .L_36)


	//   ....[0]....
.L_36:
        /*0348*/ 	.word	0x00000690


	//   ....[1]....
        /*034c*/ 	.word	0x00000f60


	//   ....[2]....
        /*0350*/ 	.word	0x00007d30


	//   ....[3]....
        /*0354*/ 	.word	0x00008360


	//   ....[4]....
        /*0358*/ 	.word	0x000095b0


	//----- nvinfo : EIATTR_MAX_THREADS
	.align		4
.L_37:
        /*035c*/ 	.byte	0x04, 0x05
        /*035e*/ 	.short	(.L_39 - .L_38)
.L_38:
        /*0360*/ 	.word	0x00000180
        /*0364*/ 	.word	0x00000001
        /*0368*/ 	.word	0x00000001


	//----- nvinfo : EIATTR_CRS_STACK_SIZE
	.align		4
.L_39:
        /*036c*/ 	.byte	0x04, 0x1e
        /*036e*/ 	.short	(.L_41 - .L_40)
.L_40:
        /*0370*/ 	.word	0x00000000


	//----- nvinfo : EIATTR_CBANK_PARAM_SIZE
	.align		4
.L_41:
        /*0374*/ 	.byte	0x03, 0x19
        /*0376*/ 	.short	0x0470


	//----- nvinfo : EIATTR_PARAM_CBANK
	.align		4
        /*0378*/ 	.byte	0x04, 0x0a
        /*037a*/ 	.short	(.L_43 - .L_42)
	.align		4
.L_42:
        /*037c*/ 	.word	index@(.nv.constant0._ZN7cutlass13device_kernelINS_4gemm6kernel13GemmUniversalIN4cute5tupleIJiiiiEEENS1_10collective13CollectiveMmaINS1_34MainloopSm90TmaGmmaWarpSpecializedILi8ENS5_IJNS4_1CILi1EEESB_SB_EEENS1_35KernelTmaWarpSpecializedCooperativeEEENS5_IJNSA_ILi384EEENSA_ILi64EEESG_EEEaNS5_IJlSB_lEEEaSI_NS4_8TiledMMAINS4_8MMA_AtomIJNS4_4SM904GMMA26MMA_64x64x32_S32S8S8_SS_TNEEEENS4_6LayoutINS5_IJNSA_ILi2EEESB_SB_EEENS5_IJSB_NSA_ILi0EEESS_EEEEENS5_IJNS4_10UnderscoreESV_SV_EEEEENS4_13SM90_TMA_LOADENS4_14ComposedLayoutINS4_7SwizzleILi2ELi4ELi3EEENS4_18smem_ptr_flag_bitsILi8EEENSP_INS5_IJNSA_ILi8EEESG_EEENS5_IJSG_SB_EEEEEEEvNS4_8identityESY_S18_vS19_EENS_8epilogue10collective6detail29Sm90TmaWarpSpecializedAdapterINS1C_15DefaultEpilogueIaSI_SI_NS1B_6thread17LinearCombinationIaLi1EiiLNS1G_9ScaleType4KindE0ELNS_15FloatRoundStyleE2EaEENS1_15EpilogueDefaultEEEEEvvEEEEvNT_6ParamsE)
        /*0380*/ 	.short	0x0210
        /*0382*/ 	.short	0x0470


	//----- nvinfo : EIATTR_SW_WAR
	.align		4
.L_43:
        /*0384*/ 	.byte	0x04, 0x36
        /*0386*/ 	.short	(.L_45 - .L_44)
.L_44:
        /*0388*/ 	.word	0x00000008
.L_45:


//--------------------- .nv.callgraph             --------------------------
	.section	.nv.callgraph,"",@"SHT_CUDA_CALLGRAPH"
	.align	4
	.sectionentsize	8
	.align		4
        /*0000*/ 	.word	0x00000000
	.align		4
        /*0004*/ 	.word	0xffffffff
	.align		4
        /*0008*/ 	.word	index@(_ZN7cutlass13device_kernelINS_4gemm6kernel13GemmUniversalIN4cute5tupleIJiiiiEEENS1_10collective13CollectiveMmaINS1_34MainloopSm90TmaGmmaWarpSpecializedILi8ENS5_IJNS4_1CILi1EEESB_SB_EEENS1_35KernelTmaWarpSpecializedCooperativeEEENS5_IJNSA_ILi384EEENSA_ILi64EEESG_EEEaNS5_IJlSB_lEEEaSI_NS4_8TiledMMAINS4_8MMA_AtomIJNS4_4SM904GMMA26MMA_64x64x32_S32S8S8_SS_TNEEEENS4_6LayoutINS5_IJNSA_ILi2EEESB_SB_EEENS5_IJSB_NSA_ILi0EEESS_EEEEENS5_IJNS4_10UnderscoreESV_SV_EEEEENS4_13SM90_TMA_LOADENS4_14ComposedLayoutINS4_7SwizzleILi2ELi4ELi3EEENS4_18smem_ptr_flag_bitsILi8EEENSP_INS5_IJNSA_ILi8EEESG_EEENS5_IJSG_SB_EEEEEEEvNS4_8identityESY_S18_vS19_EENS_8epilogue10collective6detail29Sm90TmaWarpSpecializedAdapterINS1C_15DefaultEpilogueIaSI_SI_NS1B_6thread17LinearCombinationIaLi1EiiLNS1G_9ScaleType4KindE0ELNS_15FloatRoundStyleE2EaEENS1_15EpilogueDefaultEEEEEvvEEEEvNT_6ParamsE)
	.align		4
        /*000c*/ 	.word	index@(__assertfail)
	.align		4
        /*0010*/ 	.word	0x00000000
	.align		4
        /*0014*/ 	.word	0xfffffffe
	.align		4
        /*0018*/ 	.word	0x00000000
	.align		4
        /*001c*/ 	.word	0xfffffffd
	.align		4
        /*0020*/ 	.word	0x00000000
	.align		4
        /*0024*/ 	.word	0xfffffffc


//--------------------- .nv.constant4             --------------------------
	.section	.nv.constant4,"a",@progbits
	.align	8
	.align		8
.nv.constant4:
        /*0000*/ 	.dword	__assertfail
	.align		8
        /*0008*/ 	.dword	__unnamed_1
	.align		8
        /*0010*/ 	.dword	_ZN40_INTERNAL_d1046796_4_k_cu_6d50ca79_106254cuda3std3__45__cpo5beginE
	.align		8
        /*0018*/ 	.dword	_ZN40_INTERNAL_d1046796_4_k_cu_6d50ca79_106254cuda3std3__45__cpo3endE
	.align		8
        /*0020*/ 	.dword	_ZN40_INTERNAL_d1046796_4_k_cu_6d50ca79_106254cuda3std3__45__cpo6cbeginE
	.align		8
        /*0028*/ 	.dword	_ZN40_INTERNAL_d1046796_4_k_cu_6d50ca79_106254cuda3std3__45__cpo4cendE
	.align		8
        /*0030*/ 	.dword	_ZN40_INTERNAL_d1046796_4_k_cu_6d50ca79_106254cuda3std3__442_GLOBAL__N__d1046796_4_k_cu_6d50ca79_106256ignoreE
	.align		8
        /*0038*/ 	.dword	_ZN40_INTERNAL_d1046796_4_k_cu_6d50ca79_106254cuda3std3__419piecewise_constructE
	.align		8
        /*0040*/ 	.dword	_ZN40_INTERNAL_d1046796_4_k_cu_6d50ca79_106254cuda3std3__48in_placeE
	.align		8
        /*0048*/ 	.dword	_ZN40_INTERNAL_d1046796_4_k_cu_6d50ca79_106254cuda3std6ranges3__45__cpo4swapE
	.align		8
        /*0050*/ 	.dword	_ZN40_INTERNAL_d1046796_4_k_cu_6d50ca79_106254cuda3std6ranges3__45__cpo9iter_moveE
	.align		8
        /*0058*/ 	.dword	_ZN40_INTERNAL_d1046796_4_k_cu_6d50ca79_106254cute7productE
	.align		8
        /*0060*/ 	.dword	_ZN40_INTERNAL_d1046796_4_k_cu_6d50ca79_106254cute1_E
	.align		8
        /*0068*/ 	.dword	$str$22
	.align		8
        /*0070*/ 	.dword	$str$23


//--------------------- .text._ZN7cutlass13device_kernelINS_4gemm6kernel13GemmUniversalIN4cute5tupleIJiiiiEEENS1_10collective13CollectiveMmaINS1_34MainloopSm90TmaGmmaWarpSpecializedILi8ENS5_IJNS4_1CILi1EEESB_SB_EEENS1_35KernelTmaWarpSpecializedCooperativeEEENS5_IJNSA_ILi384EEENSA_ILi64EEESG_EEEaNS5_IJlSB_lEEEaSI_NS4_8TiledMMAINS4_8MMA_AtomIJNS4_4SM904GMMA26MMA_64x64x32_S32S8S8_SS_TNEEEENS4_6LayoutINS5_IJNSA_ILi2EEESB_SB_EEENS5_IJSB_NSA_ILi0EEESS_EEEEENS5_IJNS4_10UnderscoreESV_SV_EEEEENS4_13SM90_TMA_LOADENS4_14ComposedLayoutINS4_7SwizzleILi2ELi4ELi3EEENS4_18smem_ptr_flag_bitsILi8EEENSP_INS5_IJNSA_ILi8EEESG_EEENS5_IJSG_SB_EEEEEEEvNS4_8identityESY_S18_vS19_EENS_8epilogue10collective6detail29Sm90TmaWarpSpecializedAdapterINS1C_15DefaultEpilogueIaSI_SI_NS1B_6thread17LinearCombinationIaLi1EiiLNS1G_9ScaleType4KindE0ELNS_15FloatRoundStyleE2EaEENS1_15EpilogueDefaultEEEEEvvEEEEvNT_6ParamsE --------------------------
	.section	.text._ZN7cutlass13device_kernelINS_4gemm6kernel13GemmUniversalIN4cute5tupleIJiiiiEEENS1_10collective13CollectiveMmaINS1_34MainloopSm90TmaGmmaWarpSpecializedILi8ENS5_IJNS4_1CILi1EEESB_SB_EEENS1_35KernelTmaWarpSpecializedCooperativeEEENS5_IJNSA_ILi384EEENSA_ILi64EEESG_EEEaNS5_IJlSB_lEEEaSI_NS4_8TiledMMAINS4_8MMA_AtomIJNS4_4SM904GMMA26MMA_64x64x32_S32S8S8_SS_TNEEEENS4_6LayoutINS5_IJNSA_ILi2EEESB_SB_EEENS5_IJSB_NSA_ILi0EEESS_EEEEENS5_IJNS4_10UnderscoreESV_SV_EEEEENS4_13SM90_TMA_LOADENS4_14ComposedLayoutINS4_7SwizzleILi2ELi4ELi3EEENS4_18smem_ptr_flag_bitsILi8EEENSP_INS5_IJNSA_ILi8EEESG_EEENS5_IJSG_SB_EEEEEEEvNS4_8identityESY_S18_vS19_EENS_8epilogue10collective6detail29Sm90TmaWarpSpecializedAdapterINS1C_15DefaultEpilogueIaSI_SI_NS1B_6thread17LinearCombinationIaLi1EiiLNS1G_9ScaleType4KindE0ELNS_15FloatRoundStyleE2EaEENS1_15EpilogueDefaultEEEEEvvEEEEvNT_6ParamsE,"ax",@progbits
	.align	128
.text._ZN7cutlass13device_kernelINS_4gemm6kernel13GemmUniversalIN4cute5tupleIJiiiiEEENS1_10collective13CollectiveMmaINS1_34MainloopSm90TmaGmmaWarpSpecializedILi8ENS5_IJNS4_1CILi1EEESB_SB_EEENS1_35KernelTmaWarpSpecializedCooperativeEEENS5_IJNSA_ILi384EEENSA_ILi64EEESG_EEEaNS5_IJlSB_lEEEaSI_NS4_8TiledMMAINS4_8MMA_AtomIJNS4_4SM904GMMA26MMA_64x64x32_S32S8S8_SS_TNEEEENS4_6LayoutINS5_IJNSA_ILi2EEESB_SB_EEENS5_IJSB_NSA_ILi0EEESS_EEEEENS5_IJNS4_10UnderscoreESV_SV_EEEEENS4_13SM90_TMA_LOADENS4_14ComposedLayoutINS4_7SwizzleILi2ELi4ELi3EEENS4_18smem_ptr_flag_bitsILi8EEENSP_INS5_IJNSA_ILi8EEESG_EEENS5_IJSG_SB_EEEEEEEvNS4_8identityESY_S18_vS19_EENS_8epilogue10collective6detail29Sm90TmaWarpSpecializedAdapterINS1C_15DefaultEpilogueIaSI_SI_NS1B_6thread17LinearCombinationIaLi1EiiLNS1G_9ScaleType4KindE0ELNS_15FloatRoundStyleE2EaEENS1_15EpilogueDefaultEEEEEvvEEEEvNT_6ParamsE:
        .type           _ZN7cutlass13device_kernelINS_4gemm6kernel13GemmUniversalIN4cute5tupleIJiiiiEEENS1_10collective13CollectiveMmaINS1_34MainloopSm90TmaGmmaWarpSpecializedILi8ENS5_IJNS4_1CILi1EEESB_SB_EEENS1_35KernelTmaWarpSpecializedCooperativeEEENS5_IJNSA_ILi384EEENSA_ILi64EEESG_EEEaNS5_IJlSB_lEEEaSI_NS4_8TiledMMAINS4_8MMA_AtomIJNS4_4SM904GMMA26MMA_64x64x32_S32S8S8_SS_TNEEEENS4_6LayoutINS5_IJNSA_ILi2EEESB_SB_EEENS5_IJSB_NSA_ILi0EEESS_EEEEENS5_IJNS4_10UnderscoreESV_SV_EEEEENS4_13SM90_TMA_LOADENS4_14ComposedLayoutINS4_7SwizzleILi2ELi4ELi3EEENS4_18smem_ptr_flag_bitsILi8EEENSP_INS5_IJNSA_ILi8EEESG_EEENS5_IJSG_SB_EEEEEEEvNS4_8identityESY_S18_vS19_EENS_8epilogue10collective6detail29Sm90TmaWarpSpecializedAdapterINS1C_15DefaultEpilogueIaSI_SI_NS1B_6thread17LinearCombinationIaLi1EiiLNS1G_9ScaleType4KindE0ELNS_15FloatRoundStyleE2EaEENS1_15EpilogueDefaultEEEEEvvEEEEvNT_6ParamsE,@function
        .size           _ZN7cutlass13device_kernelINS_4gemm6kernel13GemmUniversalIN4cute5tupleIJiiiiEEENS1_10collective13CollectiveMmaINS1_34MainloopSm90TmaGmmaWarpSpecializedILi8ENS5_IJNS4_1CILi1EEESB_SB_EEENS1_35KernelTmaWarpSpecializedCooperativeEEENS5_IJNSA_ILi384EEENSA_ILi64EEESG_EEEaNS5_IJlSB_lEEEaSI_NS4_8TiledMMAINS4_8MMA_AtomIJNS4_4SM904GMMA26MMA_64x64x32_S32S8S8_SS_TNEEEENS4_6LayoutINS5_IJNSA_ILi2EEESB_SB_EEENS5_IJSB_NSA_ILi0EEESS_EEEEENS5_IJNS4_10UnderscoreESV_SV_EEEEENS4_13SM90_TMA_LOADENS4_14ComposedLayoutINS4_7SwizzleILi2ELi4ELi3EEENS4_18smem_ptr_flag_bitsILi8EEENSP_INS5_IJNSA_ILi8EEESG_EEENS5_IJSG_SB_EEEEEEEvNS4_8identityESY_S18_vS19_EENS_8epilogue10collective6detail29Sm90TmaWarpSpecializedAdapterINS1C_15DefaultEpilogueIaSI_SI_NS1B_6thread17LinearCombinationIaLi1EiiLNS1G_9ScaleType4KindE0ELNS_15FloatRoundStyleE2EaEENS1_15EpilogueDefaultEEEEEvvEEEEvNT_6ParamsE,(.L_x_149 - _ZN7cutlass13device_kernelINS_4gemm6kernel13GemmUniversalIN4cute5tupleIJiiiiEEENS1_10collective13CollectiveMmaINS1_34MainloopSm90TmaGmmaWarpSpecializedILi8ENS5_IJNS4_1CILi1EEESB_SB_EEENS1_35KernelTmaWarpSpecializedCooperativeEEENS5_IJNSA_ILi384EEENSA_ILi64EEESG_EEEaNS5_IJlSB_lEEEaSI_NS4_8TiledMMAINS4_8MMA_AtomIJNS4_4SM904GMMA26MMA_64x64x32_S32S8S8_SS_TNEEEENS4_6LayoutINS5_IJNSA_ILi2EEESB_SB_EEENS5_IJSB_NSA_ILi0EEESS_EEEEENS5_IJNS4_10UnderscoreESV_SV_EEEEENS4_13SM90_TMA_LOADENS4_14ComposedLayoutINS4_7SwizzleILi2ELi4ELi3EEENS4_18smem_ptr_flag_bitsILi8EEENSP_INS5_IJNSA_ILi8EEESG_EEENS5_IJSG_SB_EEEEEEEvNS4_8identityESY_S18_vS19_EENS_8epilogue10collective6detail29Sm90TmaWarpSpecializedAdapterINS1C_15DefaultEpilogueIaSI_SI_NS1B_6thread17LinearCombinationIaLi1EiiLNS1G_9ScaleType4KindE0ELNS_15FloatRoundStyleE2EaEENS1_15EpilogueDefaultEEEEEvvEEEEvNT_6ParamsE)
        .other          _ZN7cutlass13device_kernelINS_4gemm6kernel13GemmUniversalIN4cute5tupleIJiiiiEEENS1_10collective13CollectiveMmaINS1_34MainloopSm90TmaGmmaWarpSpecializedILi8ENS5_IJNS4_1CILi1EEESB_SB_EEENS1_35KernelTmaWarpSpecializedCooperativeEEENS5_IJNSA_ILi384EEENSA_ILi64EEESG_EEEaNS5_IJlSB_lEEEaSI_NS4_8TiledMMAINS4_8MMA_AtomIJNS4_4SM904GMMA26MMA_64x64x32_S32S8S8_SS_TNEEEENS4_6LayoutINS5_IJNSA_ILi2EEESB_SB_EEENS5_IJSB_NSA_ILi0EEESS_EEEEENS5_IJNS4_10UnderscoreESV_SV_EEEEENS4_13SM90_TMA_LOADENS4_14ComposedLayoutINS4_7SwizzleILi2ELi4ELi3EEENS4_18smem_ptr_flag_bitsILi8EEENSP_INS5_IJNSA_ILi8EEESG_EEENS5_IJSG_SB_EEEEEEEvNS4_8identityESY_S18_vS19_EENS_8epilogue10collective6detail29Sm90TmaWarpSpecializedAdapterINS1C_15DefaultEpilogueIaSI_SI_NS1B_6thread17LinearCombinationIaLi1EiiLNS1G_9ScaleType4KindE0ELNS_15FloatRoundStyleE2EaEENS1_15EpilogueDefaultEEEEEvvEEEEvNT_6ParamsE,@"STO_CUDA_ENTRY STV_DEFAULT"
_ZN7cutlass13device_kernelINS_4gemm6kernel13GemmUniversalIN4cute5tupleIJiiiiEEENS1_10collective13CollectiveMmaINS1_34MainloopSm90TmaGmmaWarpSpecializedILi8ENS5_IJNS4_1CILi1EEESB_SB_EEENS1_35KernelTmaWarpSpecializedCooperativeEEENS5_IJNSA_ILi384EEENSA_ILi64EEESG_EEEaNS5_IJlSB_lEEEaSI_NS4_8TiledMMAINS4_8MMA_AtomIJNS4_4SM904GMMA26MMA_64x64x32_S32S8S8_SS_TNEEEENS4_6LayoutINS5_IJNSA_ILi2EEESB_SB_EEENS5_IJSB_NSA_ILi0EEESS_EEEEENS5_IJNS4_10UnderscoreESV_SV_EEEEENS4_13SM90_TMA_LOADENS4_14ComposedLayoutINS4_7SwizzleILi2ELi4ELi3EEENS4_18smem_ptr_flag_bitsILi8EEENSP_INS5_IJNSA_ILi8EEESG_EEENS5_IJSG_SB_EEEEEEEvNS4_8identityESY_S18_vS19_EENS_8epilogue10collective6detail29Sm90TmaWarpSpecializedAdapterINS1C_15DefaultEpilogueIaSI_SI_NS1B_6thread17LinearCombinationIaLi1EiiLNS1G_9ScaleType4KindE0ELNS_15FloatRoundStyleE2EaEENS1_15EpilogueDefaultEEEEEvvEEEEvNT_6ParamsE:
[----:B------:R-:W0:Y:S01]  /*0000*/  LDC R1, c[0x0][0x28] ;  /* 0x00000a00ff017b82 */ /* 0x000e220000000800 */
[----:B------:R-:W1:Y:S01]  /*0010*/  S2R R18, SR_TID.X ;  /* 0x0000000000127919 */ /* 0x000e620000002100 */
[----:B------:R-:W-:Y:S01]  /*0020*/  ELECT P0, URZ, PT ;  /* 0x00000000003f782f */ /* 0x000fe20003800000 */
[----:B------:R-:W-:Y:S01]  /*0030*/  BSSY B0, `(.L_x_0) ;  /* 0x000000f000007945 */ /* 0x000fe20003800000 */
[--C-:B-1----:R-:W-:Y:S02]  /*0040*/  SHF.R.U32.HI R0, RZ, 0x5, R18.reuse ;  /* 0x00000005ff007819 */ /* 0x102fe40000011612 */
[----:B------:R-:W-:-:S03]  /*0050*/  SHF.R.U32.HI R2, RZ, 0x7, R18 ;  /* 0x00000007ff027819 */ /* 0x000fc60000011612 */
[----:B------:R-:W1:Y:S04]  /*0060*/  SHFL.IDX PT, R5, R0, RZ, 0x1f ;  /* 0x00001fff00057589 */ /* 0x000e6800000e0000 */
[----:B------:R2:W3:Y:S01]  /*0070*/  SHFL.IDX PT, R8, R2, RZ, 0x1f ;  /* 0x00001fff02087589 */ /* 0x0004e200000e0000 */
[----:B-1----:R-:W-:-:S13]  /*0080*/  ISETP.NE.OR P0, PT, R5, RZ, !P0 ;  /* 0x000000ff0500720c */ /* 0x002fda0004705670 */
[----:B0-23--:R-:W-:Y:S05]  /*0090*/  @P0 BRA `(.L_x_1) ;  /* 0x0000000000200947 */ /* 0x00dfea0003800000 */
[----:B------:R-:W-:Y:S02]  /*00a0*/  ULDC.64 UR4, c[0x0][0x198] ;  /* 0x0000660000047ab9 */ /* 0x000fe40000000a00 */
[----:B------:R-:W-:Y:S02]  /*00b0*/  UIADD3 UR6, UP0, UR4, 0xf0, URZ ;  /* 0x000000f004067890 */ /* 0x000fe4000ff1e03f */
[----:B------:R-:W-:Y:S02]  /*00c0*/  UIADD3 UR4, UP1, UR4, 0x1f0, URZ ;  /* 0x000001f004047890 */ /* 0x000fe4000ff3e03f */
[----:B------:R-:W-:Y:S02]  /*00d0*/  UIADD3.X UR7, URZ, UR5, URZ, UP0, !UPT ;  /* 0x000000053f077290 */ /* 0x000fe400087fe43f */
[----:B------:R-:W-:-:S07]  /*00e0*/  UIADD3.X UR5, URZ, UR5, URZ, UP1, !UPT ;  /* 0x000000053f057290 */ /* 0x000fce0008ffe43f */
[----:B------:R0:W-:Y:S02]  /*00f0*/  UTMACCTL.PF [UR6] ;  /* 0x00000000060079b9 */ /* 0x0001e40008040000 */
[----:B------:R0:W-:Y:S02]  /*0100*/  UTMACCTL.PF [UR4] ;  /* 0x00000000040079b9 */ /* 0x0001e40008040000 */
[----:B0-----:R-:W-:Y:S01]  /*0110*/  NOP ;  /* 0x0000000000007918 */ /* 0x001fe20000000000 */
.L_x_1:
[----:B------:R-:W-:Y:S05]  /*0120*/  BSYNC B0 ;  /* 0x0000000000007941 */ /* 0x000fea0003800000 */
.L_x_0:
[----:B------:R-:W0:Y:S02]  /*0130*/  SHFL.IDX PT, R2, R0, RZ, 0x1f ;  /* 0x00001fff00027589 */ /* 0x000e2400000e0000 */
[----:B0-----:R-:W-:-:S13]  /*0140*/  ISETP.NE.AND P0, PT, R2, RZ, PT ;  /* 0x000000ff0200720c */ /* 0x001fda0003f05270 */
[----:B------:R-:W-:Y:S05]  /*0150*/  @P0 BRA `(.L_x_2) ;  /* 0x0000000000840947 */ /* 0x000fea0003800000 */
[----:B------:R-:W-:Y:S01]  /*0160*/  ELECT P0, URZ, PT ;  /* 0x00000000003f782f */ /* 0x000fe20003800000 */
[----:B------:R-:W-:-:S12]  /*0170*/  BSSY B0, `(.L_x_2) ;  /* 0x000001f000007945 */ /* 0x000fd80003800000 */
[----:B------:R-:W-:Y:S05]  /*0180*/  @!P0 BRA `(.L_x_3) ;  /* 0x0000000000748947 */ /* 0x000fea0003800000 */
[----:B------:R-:W0:Y:S01]  /*0190*/  S2UR UR8, SR_CgaCtaId ;  /* 0x00000000000879c3 */ /* 0x000e220000008800 */
[----:B------:R-:W-:Y:S01]  /*01a0*/  UMOV UR4, 0x400 ;  /* 0x0000040000047882 */ /* 0x000fe20000000000 */
[----:B------:R-:W-:Y:S01]  /*01b0*/  UMOV UR5, 0x1 ;  /* 0x0000000100057882 */ /* 0x000fe20000000000 */
[----:B------:R-:W-:Y:S02]  /*01c0*/  UMOV UR6, 0x100 ;  /* 0x0000010000067882 */ /* 0x000fe40000000000 */
[----:B------:R-:W-:-:S04]  /*01d0*/  UIADD3 UR6, -UR6, 0x100000, URZ ;  /* 0x0010000006067890 */ /* 0x000fc8000fffe13f */
[----:B------:R-:W-:Y:S02]  /*01e0*/  USHF.L.U32 UR7, UR6, 0xb, URZ ;  /* 0x0000000b06077899 */ /* 0x000fe4000800063f */
[----:B------:R-:W-:Y:S02]  /*01f0*/  USHF.L.U32 UR6, UR6, 0x1, URZ ;  /* 0x0000000106067899 */ /* 0x000fe4000800063f */
[----:B0-----:R-:W-:Y:S02]  /*0200*/  ULEA UR8, UR8, UR4, 0x18 ;  /* 0x0000000408087291 */ /* 0x001fe4000f8ec03f */
[----:B------:R-:W-:-:S04]  /*0210*/  UIADD3 UR4, -UR5, 0x100000, URZ ;  /* 0x0010000005047890 */ /* 0x000fc8000fffe13f */
[----:B------:R-:W-:Y:S02]  /*0220*/  USHF.L.U32 UR5, UR4, 0xb, URZ ;  /* 0x0000000b04057899 */ /* 0x000fe4000800063f */
[----:B------:R-:W-:Y:S01]  /*0230*/  USHF.L.U32 UR4, UR4, 0x1, URZ ;  /* 0x0000000104047899 */ /* 0x000fe2000800063f */
[----:B------:R-:W0:Y:S11]  /*0240*/  FENCE.VIEW.ASYNC.S ;  /* 0x00000000000073c6 */ /* 0x000e360000000000 */
[----:B0-----:R0:W1:Y:S01]  /*0250*/  SYNCS.EXCH.64 URZ, [UR8], UR4 ;  /* 0x00000004083f75b2 */ /* 0x0010620008000100 */
[----:B------:R0:W2:Y:S01]  /*0260*/  SYNCS.EXCH.64 URZ, [UR8+0x40], UR6 ;  /* 0x00004006083f75b2 */ /* 0x0000a20008000100 */
[----:B------:R0:W3:Y:S01]  /*0270*/  SYNCS.EXCH.64 URZ, [UR8+0x8], UR4 ;  /* 0x00000804083f75b2 */ /* 0x0000e20008000100 */
[----:B------:R0:W4:Y:S01]  /*0280*/  SYNCS.EXCH.64 URZ, [UR8+0x48], UR6 ;  /* 0x00004806083f75b2 */ /* 0x0001220008000100 */
[----:B------:R0:W0:Y:S01]  /*0290*/  SYNCS.EXCH.64 URZ, [UR8+0x10], UR4 ;  /* 0x00001004083f75b2 */ /* 0x0000220008000100 */
        /* <DEDUP_REMOVED lines=11> */
[----:B------:R-:W-:Y:S01]  /*0350*/  NOP ;  /* 0x0000000000007918 */ /* 0x000fe20000000000 */
.L_x_3:
[----:B0-----:R-:W-:Y:S05]  /*0360*/  BSYNC B0 ;  /* 0x0000000000007941 */ /* 0x001fea0003800000 */
.L_x_2:
[----:B------:R-:W0:Y:S01]  /*0370*/  SHFL.IDX PT, R0, R0, RZ, 0x1f ;  /* 0x00001fff00007589 */ /* 0x000e2200000e0000 */
[----:B------:R-:W-:Y:S01]  /*0380*/  ELECT P0, URZ, PT ;  /* 0x00000000003f782f */ /* 0x000fe20003800000 */
[----:B------:R-:W5:Y:S01]  /*0390*/  LDC R2, c[0x0][0x65c] ;  /* 0x00019700ff027b82 */ /* 0x000f620000000800 */
[----:B------:R-:W-:Y:S01]  /*03a0*/  SHF.R.S32.HI R6, RZ, 0x1f, R5 ;  /* 0x0000001fff067819 */ /* 0x000fe20000011405 */
[----:B------:R-:W1:Y:S01]  /*03b0*/  S2R R3, SR_CTAID.Y ;  /* 0x0000000000037919 */ /* 0x000e620000002600 */
[----:B------:R-:W-:Y:S01]  /*03c0*/  UMOV UR4, 0x20 ;  /* 0x0000002000047882 */ /* 0x000fe20000000000 */
[----:B------:R-:W-:Y:S01]  /*03d0*/  ISETP.NE.AND P2, PT, R8, RZ, PT ;  /* 0x000000ff0800720c */ /* 0x000fe20003f45270 */
[----:B------:R-:W-:Y:S01]  /*03e0*/  NOP ;  /* 0x0000000000007918 */ /* 0x000fe20000000000 */
[----:B------:R-:W2:Y:S01]  /*03f0*/  S2R R4, SR_CTAID.X ;  /* 0x0000000000047919 */ /* 0x000ea20000002500 */
[----:B------:R-:W-:Y:S01]  /*0400*/  LEA.HI R6, R6, R5, RZ, 0x2 ;  /* 0x0000000506067211 */ /* 0x000fe200078f10ff */
[----:B------:R-:W-:Y:S01]  /*0410*/  NOP ;  /* 0x0000000000007918 */ /* 0x000fe20000000000 */
[----:B0-----:R-:W-:-:S02]  /*0420*/  ISETP.NE.OR P0, PT, R0, RZ, !P0 ;  /* 0x000000ff0000720c */ /* 0x001fc40004705670 */
[----:B-----5:R-:W-:-:S04]  /*0430*/  ISETP.NE.AND P3, PT, R2, 0x1, PT ;  /* 0x000000010200780c */ /* 0x020fc80003f65270 */
[----:B------:R-:W-:Y:S02]  /*0440*/  P2R R0, PR, RZ, 0x8 ;  /* 0x00000008ff007803 */ /* 0x000fe40000000000 */
[----:B------:R-:W-:-:S05]  /*0450*/  LOP3.LUT R0, R6, 0xfffffffc, RZ, 0xc0, !PT ;  /* 0xfffffffc06007812 */ /* 0x000fca00078ec0ff */
[----:B------:R-:W-:Y:S01]  /*0460*/  VOTEU.ALL UP0, P0 ;  /* 0x00000000003f7886 */ /* 0x000fe20000000000 */
[----:B------:R-:W-:Y:S01]  /*0470*/  IMAD.IADD R0, R5, 0x1, -R0 ;  /* 0x0000000105007824 */ /* 0x000fe200078e0a00 */
[----:B------:R-:W2:Y:S01]  /*0480*/  @P3 LDC R17, c[0x0][0x10] ;  /* 0x00000400ff113b82 */ /* 0x000ea20000000800 */
[----:B------:R-:W-:Y:S01]  /*0490*/  VOTEU.ALL UP1, P0 ;  /* 0x00000000003f7886 */ /* 0x000fe20000020000 */
[----:B-1----:R-:W-:Y:S01]  /*04a0*/  @P3 IMAD.MOV.U32 R6, RZ, RZ, R3 ;  /* 0x000000ffff063224 */ /* 0x002fe200078e0003 */
[----:B------:R-:W-:Y:S01]  /*04b0*/  @!UP0 UMOV UR6, 0x400 ;  /* 0x0000040000068882 */ /* 0x000fe20000000000 */
[----:B------:R-:W-:-:S04]  /*04c0*/  @!UP0 UIADD3 UR4, -UR4, 0x100000, URZ ;  /* 0x0010000004048890 */ /* 0x000fc8000fffe13f */
[----:B------:R-:W-:Y:S02]  /*04d0*/  @!UP0 USHF.L.U32 UR5, UR4, 0xb, URZ ;  /* 0x0000000b04058899 */ /* 0x000fe4000800063f */
[----:B------:R-:W-:Y:S01]  /*04e0*/  @!UP0 USHF.L.U32 UR4, UR4, 0x1, URZ ;  /* 0x0000000104048899 */ /* 0x000fe2000800063f */
[----:B------:R-:W-:Y:S02]  /*04f0*/  @P3 IMAD.MOV.U32 R7, RZ, RZ, RZ ;  /* 0x000000ffff073224 */ /* 0x000fe400078e00ff */
[----:B------:R-:W-:Y:S01]  /*0500*/  IMAD.MOV.U32 R5, RZ, RZ, RZ ;  /* 0x000000ffff057224 */ /* 0x000fe200078e00ff */
[----:B------:R-:W0:Y:S01]  /*0510*/  @!UP0 S2UR UR7, SR_CgaCtaId ;  /* 0x00000000000789c3 */ /* 0x000e220000008800 */
[----:B------:R-:W-:-:S07]  /*0520*/  @P3 IMAD.MOV.U32 R11, RZ, RZ, RZ ;  /* 0x000000ffff0b3224 */ /* 0x000fce00078e00ff */
[----:B------:R-:W1:Y:S01]  /*0530*/  @!P3 LDC R9, c[0x0][0xc] ;  /* 0x00000300ff09bb82 */ /* 0x000e620000000800 */
[----:B--2---:R-:W-:-:S04]  /*0540*/  @P3 IMAD.WIDE.U32 R16, R4, R17, R6 ;  /* 0x0000001104103225 */ /* 0x004fc800078e0006 */
[----:B------:R-:W-:Y:S01]  /*0550*/  @P3 IMAD.IADD R17, R17, 0x1, R11 ;  /* 0x0000000111113824 */ /* 0x000fe200078e020b */
[----:B0-----:R-:W-:Y:S01]  /*0560*/  @!UP0 ULEA UR6, UR7, UR6, 0x18 ;  /* 0x0000000607068291 */ /* 0x001fe2000f8ec03f */
[----:B------:R-:W-:Y:S01]  /*0570*/  VOTEU.ALL UP0, P0 ;  /* 0x00000000003f7886 */ /* 0x000fe20000000000 */
[----:B------:R-:W-:-:S04]  /*0580*/  ISETP.NE.AND P0, PT, R0, 0x3, PT ;  /* 0x000000030000780c */ /* 0x000fc80003f05270 */
[----:B------:R-:W-:Y:S01]  /*0590*/  ISETP.EQ.OR P0, PT, R0, RZ, !P0 ;  /* 0x000000ff0000720c */ /* 0x000fe20004702670 */
[----:B-1----:R-:W-:-:S03]  /*05a0*/  @!P3 IMAD.WIDE.U32 R6, R9, R3, R4 ;  /* 0x000000030906b225 */ /* 0x002fc600078e0004 */
[C---:B------:R-:W-:Y:S01]  /*05b0*/  ISETP.EQ.AND P0, PT, R8.reuse, RZ, P0 ;  /* 0x000000ff0800720c */ /* 0x040fe20000702270 */
[----:B------:R-:W-:Y:S01]  /*05c0*/  VIADD R8, R8, 0xffffffff ;  /* 0xffffffff08087836 */ /* 0x000fe20000000000 */
[----:B------:R-:W0:Y:S02]  /*05d0*/  FENCE.VIEW.ASYNC.S ;  /* 0x00000000000073c6 */ /* 0x000e240000000000 */
[----:B0-----:R0:W3:Y:S01]  /*05e0*/  @!UP0 SYNCS.EXCH.64 URZ, [UR6+0x90], UR4 ;  /* 0x00009004063f85b2 */ /* 0x0010e20008000100 */
[----:B------:R-:W-:Y:S01]  /*05f0*/  @!P3 IMAD.MOV.U32 R16, RZ, RZ, R6 ;  /* 0x000000ffff10b224 */ /* 0x000fe200078e0006 */
[----:B------:R-:W-:Y:S01]  /*0600*/  SEL R19, RZ, 0x1, !P0 ;  /* 0x00000001ff137807 */ /* 0x000fe20004000000 */
[----:B------:R-:W-:Y:S01]  /*0610*/  @!P3 IMAD.MOV.U32 R17, RZ, RZ, R7 ;  /* 0x000000ffff11b224 */ /* 0x000fe200078e0007 */
[----:B------:R-:W-:-:S04]  /*0620*/  ISETP.GE.U32.AND P1, PT, R8, 0x2, PT ;  /* 0x000000020800780c */ /* 0x000fc80003f26070 */
[----:B------:R-:W-:Y:S01]  /*0630*/  SEL R19, R19, 0x2, P1 ;  /* 0x0000000213137807 */ /* 0x000fe20000800000 */
[----:B------:R0:W3:Y:S01]  /*0640*/  @!UP1 SYNCS.EXCH.64 URZ, [UR6+0x98], UR4 ;  /* 0x00009804063f95b2 */ /* 0x0000e20008000100 */
[----:B------:R-:W-:Y:S01]  /*0650*/  NOP ;  /* 0x0000000000007918 */ /* 0x000fe20000000000 */
[----:B---34-:R-:W-:Y:S06]  /*0660*/  BAR.SYNC.DEFER_BLOCKING 0x0 ;  /* 0x0000000000007b1d */ /* 0x018fec0000010000 */
[----:B------:R-:W-:Y:S05]  /*0670*/  @!P2 BRA `(.L_x_4) ;  /* 0x0000007400b0a947 */ /* 0x000fea0003800000 */
[----:B------:R-:W-:-:S13]  /*0680*/  ISETP.GT.U32.AND P0, PT, R8, 0x1, PT ;  /* 0x000000010800780c */ /* 0x000fda0003f04070 */
[----:B0-----:R-:W-:Y:S05]  /*0690*/  @P0 EXIT ;  /* 0x000000000000094d */ /* 0x001fea0003800000 */
[----:B------:R-:W-:Y:S01]  /*06a0*/  ULDC.64 UR4, c[0x0][0x650] ;  /* 0x0001940000047ab9 */ /* 0x000fe20000000a00 */
[----:B------:R-:W-:Y:S01]  /*06b0*/  PRMT R0, RZ, 0x7610, R0 ;  /* 0x00007610ff007816 */ /* 0x000fe20000000000 */
[----:B------:R-:W-:Y:S01]  /*06c0*/  IMAD.MOV.U32 R128, RZ, RZ, -0x1 ;  /* 0xffffffffff807424 */ /* 0x000fe200078e00ff */
[----:B------:R-:W-:Y:S01]  /*06d0*/  ISETP.GE.U32.AND P0, PT, R16, UR4, PT ;  /* 0x0000000410007c0c */ /* 0x000fe2000bf06070 */
[----:B------:R-:W-:Y:S02]  /*06e0*/  IMAD.MOV.U32 R129, RZ, RZ, -0x1 ;  /* 0xffffffffff817424 */ /* 0x000fe400078e00ff */
[----:B------:R-:W-:Y:S01]  /*06f0*/  IMAD.MOV.U32 R22, RZ, RZ, -0x1 ;  /* 0xffffffffff167424 */ /* 0x000fe200078e00ff */
[----:B------:R-:W-:-:S13]  /*0700*/  ISETP.GE.U32.AND.EX P0, PT, R17, UR5, PT, P0 ;  /* 0x0000000511007c0c */ /* 0x000fda000bf06100 */
[----:B------:R-:W-:Y:S05]  /*0710*/  @P0 BRA `(.L_x_5) ;  /* 0x0000000400580947 */ /* 0x000fea0003800000 */
[----:B------:R-:W0:Y:S01]  /*0720*/  LDC.64 R14, c[0x0][0x628] ;  /* 0x00018a00ff0e7b82 */ /* 0x000e220000000a00 */
[----:B------:R-:W-:Y:S02]  /*0730*/  IMAD.MOV.U32 R6, RZ, RZ, R16 ;  /* 0x000000ffff067224 */ /* 0x000fe400078e0010 */
[----:B------:R-:W-:-:S05]  /*0740*/  IMAD.MOV.U32 R7, RZ, RZ, R17 ;  /* 0x000000ffff077224 */ /* 0x000fca00078e0011 */
[----:B------:R-:W1:Y:S08]  /*0750*/  LDC R0, c[0x0][0x630] ;  /* 0x00018c00ff007b82 */ /* 0x000e700000000800 */
[----:B------:R-:W2:Y:S01]  /*0760*/  LDC.64 R20, c[0x0][0x620] ;  /* 0x00018800ff147b82 */ /* 0x000ea20000000a00 */
[----:B0-----:R-:W-:-:S04]  /*0770*/  ISETP.NE.U32.AND P0, PT, R14, RZ, PT ;  /* 0x000000ff0e00720c */ /* 0x001fc80003f05070 */
[----:B------:R-:W-:-:S13]  /*0780*/  ISETP.NE.AND.EX P0, PT, R15, RZ, PT, P0 ;  /* 0x000000ff0f00720c */ /* 0x000fda0003f05300 */
[----:B-12---:R-:W-:Y:S05]  /*0790*/  @!P0 BRA `(.L_x_6) ;  /* 0x0000000000288947 */ /* 0x006fea0003800000 */
[----:B------:R-:W0:Y:S02]  /*07a0*/  LDC R11, c[0x0][0x634] ;  /* 0x00018d00ff0b7b82 */ /* 0x000e240000000800 */
[----:B0-----:R-:W-:-:S05]  /*07b0*/  IADD3 R11, P0, R16, R11, RZ ;  /* 0x0000000b100b7210 */ /* 0x001fca0007f1e0ff */
[----:B------:R-:W-:-:S04]  /*07c0*/  IMAD.X R13, RZ, RZ, R17, P0 ;  /* 0x000000ffff0d7224 */ /* 0x000fc800000e0611 */
[----:B------:R-:W-:-:S04]  /*07d0*/  IMAD.WIDE.U32 R6, R13, R14, RZ ;  /* 0x0000000e0d067225 */ /* 0x000fc800078e00ff */
[----:B------:R-:W-:-:S04]  /*07e0*/  IMAD.WIDE.U32 R8, P0, R11, R15, R6 ;  /* 0x0000000f0b087225 */ /* 0x000fc80007800006 */
[----:B------:R-:W-:-:S04]  /*07f0*/  IMAD.WIDE.U32 R6, R11, R14, RZ ;  /* 0x0000000e0b067225 */ /* 0x000fc800078e00ff */
[----:B------:R-:W-:Y:S01]  /*0800*/  IMAD.X R11, RZ, RZ, RZ, P0 ;  /* 0x000000ffff0b7224 */ /* 0x000fe200000e06ff */
[----:B------:R-:W-:Y:S01]  /*0810*/  IADD3 RZ, P0, R7, R8, RZ ;  /* 0x0000000807ff7210 */ /* 0x000fe20007f1e0ff */
[----:B------:R-:W-:-:S04]  /*0820*/  IMAD.MOV.U32 R10, RZ, RZ, R9 ;  /* 0x000000ffff0a7224 */ /* 0x000fc800078e0009 */
[----:B------:R-:W-:-:S08]  /*0830*/  IMAD.WIDE.U32.X R6, R13, R15, R10, P0 ;  /* 0x0000000f0d067225 */ /* 0x000fd000000e040a */
.L_x_6:
[-CC-:B------:R-:W-:Y:S01]  /*0840*/  SHF.R.U64 R23, R6, R0.reuse, R7.reuse ;  /* 0x0000000006177219 */ /* 0x180fe20000001207 */
[----:B------:R-:W0:Y:S01]  /*0850*/  LDC R10, c[0x0][0x618] ;  /* 0x00018600ff0a7b82 */ /* 0x000e220000000800 */
[----:B------:R-:W-:Y:S01]  /*0860*/  SHF.R.U32.HI R5, RZ, R0, R7 ;  /* 0x00000000ff057219 */ /* 0x000fe20000011607 */
[----:B------:R-:W-:Y:S01]  /*0870*/  ULDC UR4, c[0x0][0x150] ;  /* 0x0000540000047ab9 */ /* 0x000fe20000000800 */
[----:B------:R-:W-:Y:S02]  /*0880*/  IADD3 R9, P0, RZ, -R23, RZ ;  /* 0x80000017ff097210 */ /* 0x000fe40007f1e0ff */
[----:B------:R-:W-:-:S03]  /*0890*/  I2FP.F32.U32 R0, R4 ;  /* 0x0000000400007245 */ /* 0x000fc60000201000 */
[----:B------:R-:W1:Y:S01]  /*08a0*/  LDC.64 R26, c[0x0][0x640] ;  /* 0x00019000ff1a7b82 */ /* 0x000e620000000a00 */
[----:B------:R-:W-:Y:S02]  /*08b0*/  IMAD.X R11, RZ, RZ, ~R5, P0 ;  /* 0x000000ffff0b7224 */ /* 0x000fe400000e0e05 */
[----:B------:R-:W-:Y:S01]  /*08c0*/  FMUL R0, R0, UR4 ;  /* 0x0000000400007c20 */ /* 0x000fe20008400000 */
[----:B------:R-:W-:Y:S01]  /*08d0*/  IMAD.WIDE.U32 R6, R9, R20, R16 ;  /* 0x0000001409067225 */ /* 0x000fe200078e0010 */
[----:B------:R-:W-:-:S03]  /*08e0*/  ULDC UR4, c[0x0][0x154] ;  /* 0x0000550000047ab9 */ /* 0x000fc60000000800 */
[----:B------:R-:W-:Y:S01]  /*08f0*/  IMAD R8, R11, R20, RZ ;  /* 0x000000140b087224 */ /* 0x000fe200078e02ff */
[----:B------:R-:W2:Y:S01]  /*0900*/  LDC R5, c[0x0][0x144] ;  /* 0x00005100ff057b82 */ /* 0x000ea20000000800 */
[----:B------:R-:W3:Y:S02]  /*0910*/  F2I.U32.TRUNC.NTZ R0, R0 ;  /* 0x0000000000007305 */ /* 0x000ee4000020f000 */
[----:B------:R-:W-:-:S04]  /*0920*/  IMAD R9, R9, R21, R8 ;  /* 0x0000001509097224 */ /* 0x000fc800078e0208 */
[----:B------:R-:W-:Y:S01]  /*0930*/  IMAD.IADD R7, R7, 0x1, R9 ;  /* 0x0000000107077824 */ /* 0x000fe200078e0209 */
[----:B------:R-:W4:Y:S01]  /*0940*/  LDC R12, c[0x0][0x608] ;  /* 0x00018200ff0c7b82 */ /* 0x000f220000000800 */
[----:B------:R-:W-:-:S03]  /*0950*/  IMAD.MOV.U32 R9, RZ, RZ, -0x1 ;  /* 0xffffffffff097424 */ /* 0x000fc600078e00ff */
[-CC-:B0-----:R-:W-:Y:S02]  /*0960*/  SHF.R.U64 R20, R6, R10.reuse, R7.reuse ;  /* 0x0000000a06147219 */ /* 0x181fe40000001207 */
[----:B------:R-:W-:Y:S02]  /*0970*/  I2FP.F32.U32 R6, R3 ;  /* 0x0000000300067245 */ /* 0x000fe40000201000 */
[----:B------:R-:W0:Y:S01]  /*0980*/  LDC R24, c[0x0][0x658] ;  /* 0x00019600ff187b82 */ /* 0x000e220000000800 */
[----:B-1----:R-:W-:Y:S01]  /*0990*/  ISETP.NE.U32.AND P0, PT, R26, RZ, PT ;  /* 0x000000ff1a00720c */ /* 0x002fe20003f05070 */
[----:B---3--:R-:W-:Y:S01]  /*09a0*/  IMAD.MOV R8, RZ, RZ, -R0 ;  /* 0x000000ffff087224 */ /* 0x008fe200078e0a00 */
[----:B------:R-:W-:Y:S01]  /*09b0*/  SHF.R.U32.HI R7, RZ, R10, R7 ;  /* 0x0000000aff077219 */ /* 0x000fe20000011607 */
[----:B------:R-:W-:Y:S01]  /*09c0*/  FMUL R6, R6, UR4 ;  /* 0x0000000406067c20 */ /* 0x000fe20008400000 */
[----:B------:R-:W-:-:S03]  /*09d0*/  ISETP.NE.AND.EX P0, PT, R27, RZ, PT, P0 ;  /* 0x000000ff1b00720c */ /* 0x000fc60003f05300 */
[----:B------:R-:W1:Y:S01]  /*09e0*/  LDC R14, c[0x0][0x148] ;  /* 0x00005200ff0e7b82 */ /* 0x000e620000000800 */
[----:B--2---:R-:W-:-:S07]  /*09f0*/  IMAD R0, R5, R8, R4 ;  /* 0x0000000805007224 */ /* 0x004fce00078e0204 */
[----:B------:R-:W2:Y:S01]  /*0a00*/  LDC R22, c[0x0][0x600] ;  /* 0x00018000ff167b82 */ /* 0x000ea20000000800 */
[-CC-:B----4-:R-:W-:Y:S02]  /*0a10*/  SHF.R.U64 R28, R20, R12.reuse, R7.reuse ;  /* 0x0000000c141c7219 */ /* 0x190fe40000001207 */
[----:B------:R-:W-:Y:S01]  /*0a20*/  SHF.R.U32.HI R5, RZ, R12, R7 ;  /* 0x0000000cff057219 */ /* 0x000fe20000011607 */
[----:B------:R-:W-:Y:S01]  /*0a30*/  IMAD.MOV.U32 R7, RZ, RZ, 0x1 ;  /* 0x00000001ff077424 */ /* 0x000fe200078e00ff */
[----:B------:R3:W4:Y:S03]  /*0a40*/  F2I.U32.TRUNC.NTZ R12, R6 ;  /* 0x00000006000c7305 */ /* 0x000726000020f000 */
[----:B------:R-:W1:Y:S01]  /*0a50*/  LDC R15, c[0x0][0x648] ;  /* 0x00019200ff0f7b82 */ /* 0x000e620000000800 */
[-C--:B0-----:R-:W-:Y:S02]  /*0a60*/  SHF.L.U32 R4, R9, R24.reuse, RZ ;  /* 0x0000001809047219 */ /* 0x081fe400000006ff */
[----:B------:R-:W-:-:S02]  /*0a70*/  SHF.R.U64 R30, R28, R24, R5 ;  /* 0x000000181c1e7219 */ /* 0x000fc40000001205 */
[----:B------:R-:W-:Y:S02]  /*0a80*/  LOP3.LUT R11, RZ, R4, RZ, 0x33, !PT ;  /* 0x00000004ff0b7212 */ /* 0x000fe400078e33ff */
[-C--:B------:R-:W-:Y:S01]  /*0a90*/  SHF.R.U32.HI R5, RZ, R24.reuse, R5 ;  /* 0x00000018ff057219 */ /* 0x080fe20000011605 */
[----:B------:R-:W0:Y:S01]  /*0aa0*/  LDC R21, c[0x0][0x638] ;  /* 0x00018e00ff157b82 */ /* 0x000e220000000800 */
[----:B------:R-:W-:Y:S01]  /*0ab0*/  SHF.L.U32 R10, R7, R24, RZ ;  /* 0x00000018070a7219 */ /* 0x000fe200000006ff */
[----:B------:R-:W-:-:S06]  /*0ac0*/  IMAD.MOV.U32 R4, RZ, RZ, R30 ;  /* 0x000000ffff047224 */ /* 0x000fcc00078e001e */
[----:B------:R-:W0:Y:S01]  /*0ad0*/  LDC R128, c[0x0][0x610] ;  /* 0x00018400ff807b82 */ /* 0x000e220000000800 */
[----:B---34-:R-:W-:Y:S05]  /*0ae0*/  @!P0 BRA `(.L_x_7) ;  /* 0x0000000000288947 */ /* 0x018fea0003800000 */
[----:B------:R-:W3:Y:S02]  /*0af0*/  LDC R9, c[0x0][0x64c] ;  /* 0x00019300ff097b82 */ /* 0x000ee40000000800 */
[----:B---3--:R-:W-:-:S05]  /*0b00*/  IADD3 R9, P0, R30, R9, RZ ;  /* 0x000000091e097210 */ /* 0x008fca0007f1e0ff */
        /* <DEDUP_REMOVED lines=8> */
.L_x_7:
[----:B-1----:R-:W-:Y:S01]  /*0b90*/  SHF.R.U64 R4, R4, R15, R5 ;  /* 0x0000000f04047219 */ /* 0x002fe20000001205 */
[----:B--2---:R-:W-:Y:S01]  /*0ba0*/  VIADD R5, R22, 0xffffffff ;  /* 0xffffffff16057836 */ /* 0x004fe20000000000 */
[----:B------:R-:W-:Y:S01]  /*0bb0*/  LOP3.LUT R11, R28, R11, RZ, 0xc0, !PT ;  /* 0x0000000b1c0b7212 */ /* 0x000fe200078ec0ff */
[----:B------:R-:W-:Y:S02]  /*0bc0*/  IMAD.MOV R12, RZ, RZ, -R12 ;  /* 0x000000ffff0c7224 */ /* 0x000fe400078e0a0c */
[----:B------:R-:W-:Y:S01]  /*0bd0*/  IMAD.MOV R6, RZ, RZ, -R4 ;  /* 0x000000ffff067224 */ /* 0x000fe200078e0a04 */
[----:B------:R-:W-:Y:S01]  /*0be0*/  LOP3.LUT R5, R20, R5, RZ, 0xc0, !PT ;  /* 0x0000000514057212 */ /* 0x000fe200078ec0ff */
[----:B------:R-:W-:Y:S02]  /*0bf0*/  @P3 IMAD R0, R14, R12, R3 ;  /* 0x0000000c0e003224 */ /* 0x000fe400078e0203 */
[----:B------:R-:W-:Y:S02]  /*0c00*/  IMAD R11, R10, R4, R11 ;  /* 0x000000040a0b7224 */ /* 0x000fe400078e020b */
[----:B0-----:R-:W-:-:S02]  /*0c10*/  IMAD R3, R6, R21, R30 ;  /* 0x0000001506037224 */ /* 0x001fc400078e021e */
[----:B------:R-:W-:Y:S02]  /*0c20*/  IMAD R128, R11, R128, R0 ;  /* 0x000000800b807224 */ /* 0x000fe400078e0200 */
[----:B------:R-:W-:Y:S02]  /*0c30*/  IMAD R3, R3, R22, R5 ;  /* 0x0000001603037224 */ /* 0x000fe400078e0205 */
[----:B------:R-:W-:Y:S02]  /*0c40*/  IMAD.MOV.U32 R0, RZ, RZ, 0x1 ;  /* 0x00000001ff007424 */ /* 0x000fe400078e00ff */
[----:B------:R-:W-:Y:S01]  /*0c50*/  IMAD.MOV.U32 R22, RZ, RZ, R23 ;  /* 0x000000ffff167224 */ /* 0x000fe200078e0017 */
[----:B------:R-:W-:Y:S02]  /*0c60*/  SEL R129, R3, R128, !P3 ;  /* 0x0000008003817207 */ /* 0x000fe40005800000 */
[----:B------:R-:W-:-:S07]  /*0c70*/  SEL R128, R128, R3, !P3 ;  /* 0x0000000380807207 */ /* 0x000fce0005800000 */
.L_x_5:
[----:B------:R-:W-:-:S08]  /*0c80*/  NOP ;  /* 0x0000000000007918 */ /* 0x000fd00000000000 */
[----:B------:R-:W0:Y:S02]  /*0c90*/  USETMAXREG.TRY_ALLOC.CTAPOOL UP0, 0xe8 ;  /* 0x000000e8000079c8 */ /* 0x000e240008000600 */
[----:B0-----:R-:W-:-:S13]  /*0ca0*/  PLOP3.LUT P0, PT, PT, PT, UP0, 0x80, 0x0 ;  /* 0x000000000000781c */ /* 0x001fda0003f0f008 */
[----:B------:R-:W-:Y:S05]  /*0cb0*/  @!P0 BRA `(.L_x_5) ;  /* 0xfffffffc00f08947 */ /* 0x000fea000383ffff */
[----:B------:R-:W-:Y:S01]  /*0cc0*/  ULDC.64 UR4, c[0x0][0x598] ;  /* 0x0001660000047ab9 */ /* 0x000fe20000000a00 */
[----:B------:R-:W-:Y:S01]  /*0cd0*/  ULDC.64 UR36, c[0x0][0x208] ;  /* 0x0000820000247ab9 */ /* 0x000fe20000000a00 */
[----:B------:R-:W-:-:S04]  /*0ce0*/  ISETP.NE.U32.AND P0, PT, RZ, UR4, PT ;  /* 0x00000004ff007c0c */ /* 0x000fc8000bf05070 */
[----:B------:R-:W-:-:S13]  /*0cf0*/  ISETP.NE.AND.EX P0, PT, RZ, UR5, PT, P0 ;  /* 0x00000005ff007c0c */ /* 0x000fda000bf05300 */
[----:B------:R-:W-:Y:S05]  /*0d00*/  @!P0 BRA `(.L_x_8) ;  /* 0x00000000001c8947 */ /* 0x000fea0003800000 */
[----:B------:R-:W0:Y:S02]  /*0d10*/  LDC.64 R4, c[0x0][0x598] ;  /* 0x00016600ff047b82 */ /* 0x000e240000000a00 */
[----:B0-----:R-:W2:Y:S02]  /*0d20*/  LDG.E.64 R4, desc[UR36][R4.64] ;  /* 0x0000002404047981 */ /* 0x001ea4000c1e1b00 */
[----:B--2---:R-:W-:-:S04]  /*0d30*/  ISETP.NE.U32.AND P0, PT, R4, RZ, PT ;  /* 0x000000ff0400720c */ /* 0x004fc80003f05070 */
[----:B------:R-:W-:-:S13]  /*0d40*/  ISETP.NE.AND.EX P0, PT, R5, RZ, PT, P0 ;  /* 0x000000ff0500720c */ /* 0x000fda0003f05300 */
[----:B------:R-:W-:Y:S05]  /*0d50*/  @!P0 BRA `(.L_x_8) ;  /* 0x0000000000088947 */ /* 0x000fea0003800000 */
[----:B------:R0:W5:Y:S01]  /*0d60*/  LD.E R23, desc[UR36][R4.64] ;  /* 0x0000002404177980 */ /* 0x000162000c101900 */
[----:B------:R-:W-:Y:S05]  /*0d70*/  BRA `(.L_x_9) ;  /* 0x0000000000247947 */ /* 0x000fea0003800000 */
.L_x_8:
[----:B------:R-:W-:Y:S02]  /*0d80*/  ULDC.64 UR4, c[0x0][0x588] ;  /* 0x0001620000047ab9 */ /* 0x000fe40000000a00 */
[----:B------:R-:W-:-:S04]  /*0d90*/  ISETP.NE.U32.AND P0, PT, RZ, UR4, PT ;  /* 0x00000004ff007c0c */ /* 0x000fc8000bf05070 */
[----:B------:R-:W-:-:S13]  /*0da0*/  ISETP.NE.AND.EX P0, PT, RZ, UR5, PT, P0 ;  /* 0x00000005ff007c0c */ /* 0x000fda000bf05300 */
[----:B------:R-:W-:Y:S05]  /*0db0*/  @!P0 BRA `(.L_x_10) ;  /* 0x00000000000c8947 */ /* 0x000fea0003800000 */
[----:B------:R-:W0:Y:S02]  /*0dc0*/  LDC.64 R4, c[0x0][0x588] ;  /* 0x00016200ff047b82 */ /* 0x000e240000000a00 */
[----:B0-----:R1:W5:Y:S01]  /*0dd0*/  LDG.E R23, desc[UR36][R4.64] ;  /* 0x0000002404177981 */ /* 0x001362000c1e1900 */
[----:B------:R-:W-:Y:S05]  /*0de0*/  BRA `(.L_x_9) ;  /* 0x0000000000087947 */ /* 0x000fea0003800000 */
.L_x_10:
[----:B------:R-:W-:Y:S02]  /*0df0*/  ULDC UR4, c[0x0][0x580] ;  /* 0x0001600000047ab9 */ /* 0x000fe40000000800 */
[----:B------:R-:W-:-:S07]  /*0e00*/  IMAD.U32 R23, RZ, RZ, UR4 ;  /* 0x00000004ff177e24 */ /* 0x000fce000f8e00ff */
.L_x_9:
[----:B------:R-:W-:Y:S02]  /*0e10*/  ULDC.64 UR4, c[0x0][0x5a0] ;  /* 0x0001680000047ab9 */ /* 0x000fe40000000a00 */
[----:B------:R-:W-:-:S04]  /*0e20*/  ISETP.NE.U32.AND P0, PT, RZ, UR4, PT ;  /* 0x00000004ff007c0c */ /* 0x000fc8000bf05070 */
[----:B------:R-:W-:-:S13]  /*0e30*/  ISETP.NE.AND.EX P0, PT, RZ, UR5, PT, P0 ;  /* 0x00000005ff007c0c */ /* 0x000fda000bf05300 */
[----:B------:R-:W-:Y:S05]  /*0e40*/  @!P0 BRA `(.L_x_11) ;  /* 0x00000000001c8947 */ /* 0x000fea0003800000 */
[----:B01----:R-:W0:Y:S02]  /*0e50*/  LDC.64 R4, c[0x0][0x5a0] ;  /* 0x00016800ff047b82 */ /* 0x003e240000000a00 */
[----:B0-----:R-:W2:Y:S02]  /*0e60*/  LDG.E.64 R4, desc[UR36][R4.64] ;  /* 0x0000002404047981 */ /* 0x001ea4000c1e1b00 */
[----:B--2---:R-:W-:-:S04]  /*0e70*/  ISETP.NE.U32.AND P0, PT, R4, RZ, PT ;  /* 0x000000ff0400720c */ /* 0x004fc80003f05070 */
[----:B------:R-:W-:-:S13]  /*0e80*/  ISETP.NE.AND.EX P0, PT, R5, RZ, PT, P0 ;  /* 0x000000ff0500720c */ /* 0x000fda0003f05300 */
[----:B------:R-:W-:Y:S05]  /*0e90*/  @!P0 BRA `(.L_x_11) ;  /* 0x0000000000088947 */ /* 0x000fea0003800000 */
[----:B------:R0:W5:Y:S01]  /*0ea0*/  LD.E R120, desc[UR36][R4.64] ;  /* 0x0000002404787980 */ /* 0x000162000c101900 */
[----:B------:R-:W-:Y:S05]  /*0eb0*/  BRA `(.L_x_12) ;  /* 0x0000000000247947 */ /* 0x000fea0003800000 */
.L_x_11:
[----:B------:R-:W-:Y:S02]  /*0ec0*/  ULDC.64 UR4, c[0x0][0x590] ;  /* 0x0001640000047ab9 */ /* 0x000fe40000000a00 */
[----:B------:R-:W-:-:S04]  /*0ed0*/  ISETP.NE.U32.AND P0, PT, RZ, UR4, PT ;  /* 0x00000004ff007c0c */ /* 0x000fc8000bf05070 */
[----:B------:R-:W-:-:S13]  /*0ee0*/  ISETP.NE.AND.EX P0, PT, RZ, UR5, PT, P0 ;  /* 0x00000005ff007c0c */ /* 0x000fda000bf05300 */
[----:B------:R-:W-:Y:S05]  /*0ef0*/  @!P0 BRA `(.L_x_13) ;  /* 0x00000000000c8947 */ /* 0x000fea0003800000 */
[----:B------:R-:W2:Y:S02]  /*0f00*/  LDC.64 R120, c[0x0][0x590] ;  /* 0x00016400ff787b82 */ /* 0x000ea40000000a00 */
[----:B--2---:R2:W5:Y:S01]  /*0f10*/  LDG.E R120, desc[UR36][R120.64] ;  /* 0x0000002478787981 */ /* 0x004562000c1e1900 */
[----:B------:R-:W-:Y:S05]  /*0f20*/  BRA `(.L_x_12) ;  /* 0x0000000000087947 */ /* 0x000fea0003800000 */
.L_x_13:
[----:B------:R-:W-:Y:S02]  /*0f30*/  ULDC UR4, c[0x0][0x584] ;  /* 0x0001610000047ab9 */ /* 0x000fe40000000800 */
[----:B------:R-:W-:-:S07]  /*0f40*/  IMAD.U32 R120, RZ, RZ, UR4 ;  /* 0x00000004ff787e24 */ /* 0x000fce000f8e00ff */
.L_x_12:
[----:B------:R-:W-:-:S13]  /*0f50*/  LOP3.LUT P0, RZ, R0, 0xff, RZ, 0xc0, !PT ;  /* 0x000000ff00ff7812 */ /* 0x000fda000780c0ff */
[----:B------:R-:W-:Y:S05]  /*0f60*/  @!P0 EXIT ;  /* 0x000000000000894d */ /* 0x000fea0003800000 */
[----:B------:R-:W2:Y:S01]  /*0f70*/  LDC.64 R126, c[0x0][0x5c8] ;  /* 0x00017200ff7e7b82 */ /* 0x000ea20000000a00 */
[----:B------:R-:W-:Y:S01]  /*0f80*/  ULDC UR4, c[0x0][0x28c] ;  /* 0x0000a30000047ab9 */ /* 0x000fe20000000800 */
[----:B------:R-:W-:Y:S01]  /*0f90*/  UMOV UR38, URZ ;  /* 0x0000003f00267c82 */ /* 0x000fe20008000000 */
[----:B------:R-:W-:Y:S01]  /*0fa0*/  UIADD3 UR4, UR4, 0x3f, URZ ;  /* 0x0000003f04047890 */ /* 0x000fe2000fffe03f */
[----:B------:R-:W-:-:S03]  /*0fb0*/  UMOV UR39, URZ ;  /* 0x0000003f00277c82 */ /* 0x000fc60008000000 */
[----:B------:R-:W-:-:S04]  /*0fc0*/  USHF.R.S32.HI UR5, URZ, 0x1f, UR4 ;  /* 0x0000001f3f057899 */ /* 0x000fc80008011404 */
[----:B------:R-:W-:-:S04]  /*0fd0*/  ULEA.HI UR5, UR5, UR4, URZ, 0x6 ;  /* 0x0000000405057291 */ /* 0x000fc8000f8f303f */
[----:B------:R-:W-:Y:S01]  /*0fe0*/  USHF.R.S32.HI UR40, URZ, 0x6, UR5 ;  /* 0x000000063f287899 */ /* 0x000fe20008011405 */
[C-C-:B--2---:R-:W-:Y:S01]  /*0ff0*/  SHF.L.U64.HI R121, R126.reuse, 0x7, R127.reuse ;  /* 0x000000077e797819 */ /* 0x144fe2000001027f */
[C---:B------:R-:W-:Y:S01]  /*1000*/  IMAD.SHL.U32 R124, R126.reuse, 0x80, RZ ;  /* 0x000000807e7c7824 */ /* 0x040fe200078e00ff */
[C-C-:B------:R-:W-:Y:S01]  /*1010*/  SHF.L.U64.HI R122, R126.reuse, 0x3, R127.reuse ;  /* 0x000000037e7a7819 */ /* 0x140fe2000001027f */
[C---:B------:R-:W-:Y:S01]  /*1020*/  IMAD.SHL.U32 R125, R126.reuse, 0x8, RZ ;  /* 0x000000087e7d7824 */ /* 0x040fe200078e00ff */
[C---:B------:R-:W-:Y:S01]  /*1030*/  SHF.L.U64.HI R123, R126.reuse, 0x8, R127 ;  /* 0x000000087e7b7819 */ /* 0x040fe2000001027f */
[----:B------:R-:W-:-:S07]  /*1040*/  IMAD.SHL.U32 R126, R126, 0x100, RZ ;  /* 0x000001007e7e7824 */ /* 0x000fce00078e00ff */
.L_x_105:
[----:B------:R-:W-:Y:S01]  /*1050*/  LOP3.LUT R0, R18, 0x80, RZ, 0xc0, !PT ;  /* 0x0000008012007812 */ /* 0x000fe200078ec0ff */
[----:B------:R-:W2:Y:S01]  /*1060*/  S2UR UR7, SR_CgaCtaId ;  /* 0x00000000000779c3 */ /* 0x000ea20000008800 */
[----:B------:R-:W-:Y:S02]  /*1070*/  UMOV UR6, 0x400 ;  /* 0x0000040000067882 */ /* 0x000fe40000000000 */
[----:B------:R-:W-:-:S06]  /*1080*/  SHF.R.U32.HI R0, RZ, 0x7, R0 ;  /* 0x00000007ff007819 */ /* 0x000fcc0000011600 */
[----:B------:R-:W3:Y:S01]  /*1090*/  SHFL.IDX PT, R0, R0, RZ, 0x1f ;  /* 0x00001fff00007589 */ /* 0x000ee200000e0000 */
[----:B--2---:R-:W-:Y:S01]  /*10a0*/  ULEA UR6, UR7, UR6, 0x18 ;  /* 0x0000000607067291 */ /* 0x004fe2000f8ec03f */
[----:B---3--:R-:W-:-:S13]  /*10b0*/  R2UR UR4, R0 ;  /* 0x00000000000472ca */ /* 0x008fda00000e0000 */
[----:B------:R-:W-:-:S04]  /*10c0*/  ULEA.HI UR5, UR4, UR4, URZ, 0x1 ;  /* 0x0000000404057291 */ /* 0x000fc8000f8f083f */
[----:B------:R-:W-:-:S04]  /*10d0*/  ULOP3.LUT UR5, UR5, 0xffffe, URZ, 0xc0, !UPT ;  /* 0x000ffffe05057892 */ /* 0x000fc8000f8ec03f */
[----:B------:R-:W-:-:S03]  /*10e0*/  UIADD3 UR5, UR4, -UR5, URZ ;  /* 0x8000000504057290 */ /* 0x000fc6000fffe03f */
[----:B------:R-:W-:Y:S01]  /*10f0*/  ULDC UR4, c[0x0][0x28c] ;  /* 0x0000a30000047ab9 */ /* 0x000fe20000000800 */
[----:B------:R-:W-:Y:S01]  /*1100*/  ULEA UR5, UR5, UR6, 0xc ;  /* 0x0000000605057291 */ /* 0x000fe2000f8e603f */
[----:B------:R-:W-:-:S03]  /*1110*/  ISETP.LT.AND P0, PT, RZ, UR4, PT ;  /* 0x00000004ff007c0c */ /* 0x000fc6000bf01270 */
[----:B------:R-:W-:-:S04]  /*1120*/  UIADD3 UR5, UR5, 0x180, URZ ;  /* 0x0000018005057890 */ /* 0x000fc8000fffe03f */
[----:B------:R-:W-:-:S04]  /*1130*/  USHF.R.U32.HI UR5, URZ, 0x4, UR5 ;  /* 0x000000043f057899 */ /* 0x000fc80008011605 */
[----:B------:R-:W-:Y:S02]  /*1140*/  ULOP3.LUT UR41, UR5, 0x3fff, URZ, 0xc0, !UPT ;  /* 0x00003fff05297892 */ /* 0x000fe4000f8ec03f */
[----:B01--4-:R-:W-:Y:S10]  /*1150*/  @P0 BRA `(.L_x_14) ;  /* 0x0000000000400947 */ /* 0x013ff40003800000 */
[----:B------:R-:W-:Y:S01]  /*1160*/  MOV R0, 0x0 ;  /* 0x0000000000007802 */ /* 0x000fe20000000f00 */
[----:B------:R-:W-:Y:S01]  /*1170*/  ULDC.64 UR4, c[0x4][0x68] ;  /* 0x01001a0000047ab9 */ /* 0x000fe20000000a00 */
[----:B------:R-:W-:Y:S01]  /*1180*/  ULDC.64 UR6, c[0x4][0x8] ;  /* 0x0100020000067ab9 */ /* 0x000fe20000000a00 */
[----:B01----:R-:W-:Y:S01]  /*1190*/  IMAD.U32 R4, RZ, RZ, UR4 ;  /* 0x00000004ff047e24 */ /* 0x003fe2000f8e00ff */
[----:B------:R0:W1:Y:S01]  /*11a0*/  LDC.64 R14, c[0x4][R0] ;  /* 0x01000000000e7b82 */ /* 0x0000620000000a00 */
[----:B------:R-:W-:Y:S01]  /*11b0*/  IMAD.U32 R5, RZ, RZ, UR5 ;  /* 0x00000005ff057e24 */ /* 0x000fe2000f8e00ff */
[----:B------:R-:W-:Y:S01]  /*11c0*/  ULDC.64 UR4, c[0x4][0x70] ;  /* 0x01001c0000047ab9 */ /* 0x000fe20000000a00 */
[----:B------:R-:W-:Y:S02]  /*11d0*/  IMAD.U32 R10, RZ, RZ, UR6 ;  /* 0x00000006ff0a7e24 */ /* 0x000fe4000f8e00ff */
[----:B------:R-:W-:Y:S02]  /*11e0*/  IMAD.U32 R6, RZ, RZ, UR4 ;  /* 0x00000004ff067e24 */ /* 0x000fe4000f8e00ff */
[----:B------:R-:W-:-:S02]  /*11f0*/  IMAD.U32 R7, RZ, RZ, UR5 ;  /* 0x00000005ff077e24 */ /* 0x000fc4000f8e00ff */
[----:B------:R-:W-:Y:S02]  /*1200*/  IMAD.U32 R11, RZ, RZ, UR7 ;  /* 0x00000007ff0b7e24 */ /* 0x000fe4000f8e00ff */
[----:B------:R-:W-:Y:S02]  /*1210*/  IMAD.MOV.U32 R8, RZ, RZ, 0x1e1 ;  /* 0x000001e1ff087424 */ /* 0x000fe400078e00ff */
[----:B------:R-:W-:Y:S02]  /*1220*/  IMAD.MOV.U32 R12, RZ, RZ, 0x1 ;  /* 0x00000001ff0c7424 */ /* 0x000fe400078e00ff */
[----:B0-----:R-:W-:-:S07]  /*1230*/  IMAD.MOV.U32 R13, RZ, RZ, RZ ;  /* 0x000000ffff0d7224 */ /* 0x001fce00078e00ff */
[----:B------:R-:W-:-:S07]  /*1240*/  LEPC R20, `(.L_x_14) ;  /* 0x000000001014794e */ /* 0x000fce0000000000 */
[----:B-1---5:R-:W-:Y:S05]  /*1250*/  CALL.ABS.NOINC R14 ;  /* 0x000000000e007343 */ /* 0x022fea0003c00000 */
.L_x_14:
[----:B------:R-:W-:-:S04]  /*1260*/  LOP3.LUT R0, R19, 0x1, RZ, 0xfc, !PT ;  /* 0x0000000113007812 */ /* 0x000fc800078efcff */
[----:B------:R-:W-:-:S13]  /*1270*/  ISETP.NE.AND P0, PT, R0, 0x3, PT ;  /* 0x000000030000780c */ /* 0x000fda0003f05270 */
[----:B------:R-:W-:Y:S05]  /*1280*/  @!P0 BRA `(.L_x_15) ;  /* 0x0000000000048947 */ /* 0x000fea0003800000 */
[----:B------:R-:W-:Y:S01]  /*1290*/  BPT.TRAP 0x1 ;  /* 0x000000040000795c */ /* 0x000fe20000300000 */
.L_x_15:
[----:B------:R-:W2:Y:S01]  /*12a0*/  S2UR UR5, SR_CgaCtaId ;  /* 0x00000000000579c3 */ /* 0x000ea20000008800 */
[----:B------:R-:W-:Y:S01]  /*12b0*/  UMOV UR4, 0x400 ;  /* 0x0000040000047882 */ /* 0x000fe20000000000 */
[----:B------:R-:W-:Y:S02]  /*12c0*/  IMAD.U32 R0, RZ, RZ, UR38 ;  /* 0x00000026ff007e24 */ /* 0x000fe4000f8e00ff */
[----:B------:R-:W-:-:S03]  /*12d0*/  IMAD.U32 R3, RZ, RZ, UR39 ;  /* 0x00000027ff037e24 */ /* 0x000fc6000f8e00ff */
[----:B------:R-:W-:Y:S01]  /*12e0*/  SHF.L.U32 R0, R0, 0x1f, RZ ;  /* 0x0000001f00007819 */ /* 0x000fe200000006ff */
[----:B--2---:R-:W-:-:S06]  /*12f0*/  ULEA UR4, UR5, UR4, 0x18 ;  /* 0x0000000405047291 */ /* 0x004fcc000f8ec03f */
[----:B------:R-:W-:-:S04]  /*1300*/  IMAD.U32 R6, RZ, RZ, UR4 ;  /* 0x00000004ff067e24 */ /* 0x000fc8000f8e00ff */
[----:B------:R-:W-:-:S04]  /*1310*/  IMAD R3, R3, 0x8, R6 ;  /* 0x0000000803037824 */ /* 0x000fc800078e0206 */
[----:B------:R2:W3:Y:S01]  /*1320*/  SYNCS.PHASECHK.TRANS64.TRYWAIT P1, [R3+URZ], R0 ;  /* 0x00000000030075a7 */ /* 0x0004e2000802017f */
[----:B------:R-:W-:Y:S05]  /*1330*/  @!P0 BRA `(.L_x_16) ;  /* 0x0000000000048947 */ /* 0x000fea0003800000 */
[----:B------:R-:W-:Y:S01]  /*1340*/  BPT.TRAP 0x1 ;  /* 0x000000040000795c */ /* 0x000fe20000300000 */
.L_x_16:
[----:B---3--:R-:W-:Y:S05]  /*1350*/  @P1 BRA `(.L_x_17) ;  /* 0x0000000000081947 */ /* 0x008fea0003800000 */
[----:B------:R-:W3:Y:S02]  /*1360*/  SYNCS.PHASECHK.TRANS64.TRYWAIT P1, [R3+URZ], R0 ;  /* 0x00000000030075a7 */ /* 0x000ee4000802017f */
[----:B---3--:R-:W-:Y:S05]  /*1370*/  @!P1 BRA `(.L_x_18) ;  /* 0x0000008000909947 */ /* 0x008fea0003800000 */
.L_x_17:
[----:B------:R-:W-:-:S04]  /*1380*/  UISETP.LT.AND UP0, UPT, UR40, 0x1, UPT ;  /* 0x000000012800788c */ /* 0x000fc8000bf01270 */
[----:B------:R-:W-:-:S06]  /*1390*/  USEL UR4, UR40, 0x1, UP0 ;  /* 0x0000000128047887 */ /* 0x000fcc0008000000 */
[----:B--23--:R-:W-:Y:S01]  /*13a0*/  IMAD.U32 R0, RZ, RZ, UR4 ;  /* 0x00000004ff007e24 */ /* 0x00cfe2000f8e00ff */
[----:B------:R-:W-:Y:S05]  /*13b0*/  WARPSYNC.ALL ;  /* 0x0000000000007948 */ /* 0x000fea0003800000 */
[----:B------:R-:W-:-:S04]  /*13c0*/  IADD3 R0, -R0, UR40, RZ ;  /* 0x0000002800007c10 */ /* 0x000fc8000fffe1ff */
[----:B------:R-:W-:Y:S02]  /*13d0*/  ISETP.GE.AND P1, PT, R0, 0x1, PT ;  /* 0x000000010000780c */ /* 0x000fe40003f26270 */
[----:B------:R-:W-:Y:S01]  /*13e0*/  R2UR UR4, R6 ;  /* 0x00000000060472ca */ /* 0x000fe200000e0000 */
[----:B------:R-:W-:Y:S01]  /*13f0*/  WARPGROUP.ARRIVE ;  /* 0x00000000000079c5 */ /* 0x000fe20000000000 */
[----:B------:R-:W-:Y:S01]  /*1400*/  UMOV UR9, 0x80000020 ;  /* 0x8000002000097882 */ /* 0x000fe20000000000 */
[----:B------:R-:W-:-:S10]  /*1410*/  UMOV UR11, 0x80000020 ;  /* 0x80000020000b7882 */ /* 0x000fd40000000000 */
[----:B------:R-:W-:-:S04]  /*1420*/  UIADD3 UR4, UR4, 0x30180, URZ ;  /* 0x0003018004047890 */ /* 0x000fc8000fffe03f */
[----:B------:R-:W-:-:S04]  /*1430*/  USHF.R.U32.HI UR4, URZ, 0x4, UR4 ;  /* 0x000000043f047899 */ /* 0x000fc80008011604 */
[----:B------:R-:W-:Y:S02]  /*1440*/  ULOP3.LUT UR5, UR4, 0x3fff, URZ, 0xc0, !UPT ;  /* 0x00003fff04057892 */ /* 0x000fe4000f8ec03f */
[----:B------:R-:W-:Y:S02]  /*1450*/  ULOP3.LUT UR4, UR41, 0x10000, URZ, 0xfc, !UPT ;  /* 0x0001000029047892 */ /* 0x000fe4000f8efc3f */
[----:B------:R-:W-:Y:S02]  /*1460*/  ULOP3.LUT UR5, UR5, 0x10000, URZ, 0xfc, !UPT ;  /* 0x0001000005057892 */ /* 0x000fe4000f8efc3f */
[----:B------:R-:W-:Y:S02]  /*1470*/  UIMAD UR6, UR39, 0x600, UR4 ;  /* 0x00000600270678a4 */ /* 0x000fe4000f8e0204 */
[----:B------:R-:W-:Y:S02]  /*1480*/  ULEA UR7, UR39, UR5, 0x8 ;  /* 0x0000000527077291 */ /* 0x000fe4000f8e403f */
[----:B------:R-:W-:-:S02]  /*1490*/  UIADD3 UR12, UR6, 0x200, URZ ;  /* 0x00000200060c7890 */ /* 0x000fc4000fffe03f */
[----:B------:R-:W-:Y:S02]  /*14a0*/  UIADD3 UR13, UR6, 0x400, URZ ;  /* 0x00000400060d7890 */ /* 0x000fe4000fffe03f */
[----:B------:R-:W-:Y:S01]  /*14b0*/  UMOV UR8, UR6 ;  /* 0x0000000600087c82 */ /* 0x000fe20008000000 */
[----:B------:R-:W-:Y:S02]  /*14c0*/  UMOV UR10, UR7 ;  /* 0x00000007000a7c82 */ /* 0x000fe40008000000 */
[----:B------:R-:W-:Y:S01]  /*14d0*/  IGMMA.64x64x32.S8.S8 R88, gdesc[UR8], RZ, !UPT, gsb0 ;  /* 0x01e00000085879f1 */ /* 0x000fe2000c0410ff */
[----:B------:R-:W-:Y:S01]  /*14e0*/  UMOV UR8, UR12 ;  /* 0x0000000c00087c82 */ /* 0x000fe20008000000 */
[----:B------:R-:W-:Y:S01]  /*14f0*/  UMOV UR9, 0x80000020 ;  /* 0x8000002000097882 */ /* 0x000fe20000000000 */
[----:B------:R-:W-:Y:S02]  /*1500*/  WARPGROUP.DEPBAR.LE gsb0, 0x0 ;  /* 0x00008000000079c5 */ /* 0x000fe40000010000 */
[----:B------:R-:W-:-:S06]  /*1510*/  WARPGROUP.ARRIVE ;  /* 0x00000000000079c5 */ /* 0x000fcc0000000000 */
[----:B------:R-:W-:Y:S01]  /*1520*/  IGMMA.64x64x32.S8.S8 R56, gdesc[UR8], RZ, !UPT, gsb0 ;  /* 0x01e00000083879f1 */ /* 0x000fe2000c0410ff */
[----:B------:R-:W-:Y:S01]  /*1530*/  UMOV UR8, UR13 ;  /* 0x0000000d00087c82 */ /* 0x000fe20008000000 */
[----:B------:R-:W-:Y:S01]  /*1540*/  UMOV UR9, 0x80000020 ;  /* 0x8000002000097882 */ /* 0x000fe20000000000 */
[----:B------:R-:W-:Y:S02]  /*1550*/  WARPGROUP.DEPBAR.LE gsb0, 0x0 ;  /* 0x00008000000079c5 */ /* 0x000fe40000010000 */
[----:B------:R-:W-:-:S06]  /*1560*/  WARPGROUP.ARRIVE ;  /* 0x00000000000079c5 */ /* 0x000fcc0000000000 */
[----:B------:R-:W-:Y:S01]  /*1570*/  IGMMA.64x64x32.S8.S8 R24, gdesc[UR8], RZ, !UPT, gsb0 ;  /* 0x01e00000081879f1 */ /* 0x000fe2000c0410ff */
[----:B------:R-:W-:Y:S02]  /*1580*/  UIADD3 UR8, UR6, 0x2, URZ ;  /* 0x0000000206087890 */ /* 0x000fe4000fffe03f */
[----:B------:R-:W-:Y:S01]  /*1590*/  UIADD3 UR10, UR7, 0x2, URZ ;  /* 0x00000002070a7890 */ /* 0x000fe2000fffe03f */
[----:B------:R-:W-:Y:S01]  /*15a0*/  UMOV UR9, 0x80000020 ;  /* 0x8000002000097882 */ /* 0x000fe20000000000 */
[----:B------:R-:W-:Y:S01]  /*15b0*/  UMOV UR11, 0x80000020 ;  /* 0x80000020000b7882 */ /* 0x000fe20000000000 */
[----:B------:R-:W-:Y:S02]  /*15c0*/  UIADD3 UR7, UR6, 0x202, URZ ;  /* 0x0000020206077890 */ /* 0x000fe4000fffe03f */
[----:B------:R-:W-:Y:S01]  /*15d0*/  UIADD3 UR6, UR6, 0x402, URZ ;  /* 0x0000040206067890 */ /* 0x000fe2000fffe03f */
[----:B------:R-:W-:Y:S02]  /*15e0*/  WARPGROUP.DEPBAR.LE gsb0, 0x0 ;  /* 0x00008000000079c5 */ /* 0x000fe40000010000 */
[----:B------:R-:W-:-:S06]  /*15f0*/  WARPGROUP.ARRIVE ;  /* 0x00000000000079c5 */ /* 0x000fcc0000000000 */
[----:B------:R-:W-:Y:S01]  /*1600*/  IGMMA.64x64x32.S8.S8 R88, gdesc[UR8], R88, gsb0 ;  /* 0x01e00000085879f1 */ /* 0x000fe20008041058 */
[----:B------:R-:W-:Y:S01]  /*1610*/  UMOV UR8, UR7 ;  /* 0x0000000700087c82 */ /* 0x000fe20008000000 */
[----:B------:R-:W-:Y:S01]  /*1620*/  UMOV UR9, 0x80000020 ;  /* 0x8000002000097882 */ /* 0x000fe20000000000 */
[----:B------:R-:W-:Y:S02]  /*1630*/  WARPGROUP.DEPBAR.LE gsb0, 0x0 ;  /* 0x00008000000079c5 */ /* 0x000fe40000010000 */
[----:B------:R-:W-:-:S06]  /*1640*/  WARPGROUP.ARRIVE ;  /* 0x00000000000079c5 */ /* 0x000fcc0000000000 */
[----:B------:R-:W-:Y:S01]  /*1650*/  IGMMA.64x64x32.S8.S8 R56, gdesc[UR8], R56, gsb0 ;  /* 0x01e00000083879f1 */ /* 0x000fe20008041038 */
[----:B------:R-:W-:Y:S01]  /*1660*/  UMOV UR8, UR6 ;  /* 0x0000000600087c82 */ /* 0x000fe20008000000 */
[----:B------:R-:W-:Y:S01]  /*1670*/  UMOV UR9, 0x80000020 ;  /* 0x8000002000097882 */ /* 0x000fe20000000000 */
[----:B------:R-:W-:Y:S02]  /*1680*/  WARPGROUP.DEPBAR.LE gsb0, 0x0 ;  /* 0x00008000000079c5 */ /* 0x000fe40000010000 */
[----:B------:R-:W-:-:S06]  /*1690*/  WARPGROUP.ARRIVE ;  /* 0x00000000000079c5 */ /* 0x000fcc0000000000 */
[----:B------:R-:W-:Y:S03]  /*16a0*/  IGMMA.64x64x32.S8.S8 R24, gdesc[UR8], R24, gsb0 ;  /* 0x01e00000081879f1 */ /* 0x000fe60008041018 */
[----:B------:R-:W-:Y:S02]  /*16b0*/  WARPGROUP.DEPBAR.LE gsb0, 0x0 ;  /* 0x00008000000079c5 */ /* 0x000fe40000010000 */
[----:B------:R-:W-:Y:S05]  /*16c0*/  @!P1 BRA `(.L_x_19) ;  /* 0x0000000400489947 */ /* 0x000fea0003800000 */
[----:B------:R-:W-:Y:S02]  /*16d0*/  UIADD3 UR6, UR39, 0x1, URZ ;  /* 0x0000000127067890 */ /* 0x000fe4000fffe03f */
[----:B------:R-:W-:Y:S02]  /*16e0*/  IMAD.U32 R3, RZ, RZ, UR39 ;  /* 0x00000027ff037e24 */ /* 0x000fe4000f8e00ff */
[----:B------:R-:W-:-:S04]  /*16f0*/  UISETP.NE.AND UP0, UPT, UR6, 0x8, UPT ;  /* 0x000000080600788c */ /* 0x000fc8000bf05270 */
[----:B------:R-:W-:Y:S02]  /*1700*/  USEL UR7, URZ, 0x1, UP0 ;  /* 0x000000013f077887 */ /* 0x000fe40008000000 */
[----:B------:R-:W-:Y:S02]  /*1710*/  USEL UR6, UR6, URZ, UP0 ;  /* 0x0000003f06067287 */ /* 0x000fe40008000000 */
[----:B------:R-:W-:-:S06]  /*1720*/  ULOP3.LUT UR7, UR38, UR7, URZ, 0x3c, !UPT ;  /* 0x0000000726077292 */ /* 0x000fcc000f8e3c3f */
[----:B------:R-:W-:-:S07]  /*1730*/  IMAD.U32 R7, RZ, RZ, UR7 ;  /* 0x00000007ff077e24 */ /* 0x000fce000f8e00ff */
.L_x_26:
[----:B------:R-:W-:Y:S05]  /*1740*/  @!P0 BRA `(.L_x_20) ;  /* 0x0000000000048947 */ /* 0x000fea0003800000 */
[----:B------:R-:W-:Y:S01]  /*1750*/  BPT.TRAP 0x1 ;  /* 0x000000040000795c */ /* 0x000fe20000300000 */
.L_x_20:
[----:B------:R-:W2:Y:S01]  /*1760*/  S2UR UR8, SR_CgaCtaId ;  /* 0x00000000000879c3 */ /* 0x000ea20000008800 */
[----:B------:R-:W-:Y:S01]  /*1770*/  UMOV UR7, 0x400 ;  /* 0x0000040000077882 */ /* 0x000fe20000000000 */
[----:B01----:R-:W-:Y:S01]  /*1780*/  IMAD.U32 R5, RZ, RZ, UR6 ;  /* 0x00000006ff057e24 */ /* 0x003fe2000f8e00ff */
[----:B------:R-:W-:Y:S01]  /*1790*/  SHF.L.U32 R4, R7, 0x1f, RZ ;  /* 0x0000001f07047819 */ /* 0x000fe200000006ff */
[----:B--2---:R-:W-:-:S06]  /*17a0*/  ULEA UR7, UR8, UR7, 0x18 ;  /* 0x0000000708077291 */ /* 0x004fcc000f8ec03f */
[----:B------:R-:W-:-:S04]  /*17b0*/  IMAD.U32 R6, RZ, RZ, UR7 ;  /* 0x00000007ff067e24 */ /* 0x000fc8000f8e00ff */
[----:B------:R-:W-:-:S04]  /*17c0*/  IMAD R5, R5, 0x8, R6 ;  /* 0x0000000805057824 */ /* 0x000fc800078e0206 */
[----:B------:R0:W1:Y:S01]  /*17d0*/  SYNCS.PHASECHK.TRANS64.TRYWAIT P1, [R5+URZ], R4 ;  /* 0x00000004050075a7 */ /* 0x000062000802017f */
[----:B------:R-:W-:Y:S05]  /*17e0*/  @!P0 BRA `(.L_x_21) ;  /* 0x0000000000048947 */ /* 0x000fea0003800000 */
[----:B------:R-:W-:Y:S01]  /*17f0*/  BPT.TRAP 0x1 ;  /* 0x000000040000795c */ /* 0x000fe20000300000 */
.L_x_21:
[----:B-1----:R-:W-:Y:S05]  /*1800*/  @P1 BRA `(.L_x_22) ;  /* 0x0000000000081947 */ /* 0x002fea0003800000 */
[----:B------:R-:W1:Y:S02]  /*1810*/  SYNCS.PHASECHK.TRANS64.TRYWAIT P1, [R5+URZ], R4 ;  /* 0x00000004050075a7 */ /* 0x000e64000802017f */
[----:B-1----:R-:W-:Y:S05]  /*1820*/  @!P1 BRA `(.L_x_23) ;  /* 0x0000007c00789947 */ /* 0x002fea0003800000 */
.L_x_22:
[----:B------:R-:W-:Y:S01]  /*1830*/  UIMAD UR7, UR6, 0x600, UR4 ;  /* 0x00000600060778a4 */ /* 0x000fe2000f8e0204 */
[----:B------:R-:W-:Y:S01]  /*1840*/  WARPGROUP.ARRIVE ;  /* 0x00000000000079c5 */ /* 0x000fe20000000000 */
[----:B------:R-:W-:Y:S01]  /*1850*/  ULEA UR12, UR6, UR5, 0x8 ;  /* 0x00000005060c7291 */ /* 0x000fe2000f8e403f */
[----:B------:R-:W-:Y:S01]  /*1860*/  UMOV UR9, 0x80000020 ;  /* 0x8000002000097882 */ /* 0x000fe20000000000 */
[----:B------:R-:W-:Y:S01]  /*1870*/  UMOV UR11, 0x80000020 ;  /* 0x80000020000b7882 */ /* 0x000fe20000000000 */
[----:B------:R-:W-:Y:S02]  /*1880*/  UIADD3 UR13, UR7, 0x200, URZ ;  /* 0x00000200070d7890 */ /* 0x000fe4000fffe03f */
[----:B------:R-:W-:Y:S02]  /*1890*/  UMOV UR8, UR7 ;  /* 0x0000000700087c82 */ /* 0x000fe40008000000 */
[----:B------:R-:W-:Y:S01]  /*18a0*/  UMOV UR10, UR12 ;  /* 0x0000000c000a7c82 */ /* 0x000fe20008000000 */
[----:B------:R-:W-:Y:S01]  /*18b0*/  UIADD3 UR14, UR7, 0x400, URZ ;  /* 0x00000400070e7890 */ /* 0x000fe2000fffe03f */
[----:B------:R-:W-:Y:S01]  /*18c0*/  IGMMA.64x64x32.S8.S8 R88, gdesc[UR8], R88, gsb0 ;  /* 0x01e00000085879f1 */ /* 0x000fe20008041058 */
[----:B------:R-:W-:Y:S01]  /*18d0*/  UMOV UR9, 0x80000020 ;  /* 0x8000002000097882 */ /* 0x000fe20000000000 */
[----:B------:R-:W-:Y:S01]  /*18e0*/  UMOV UR8, UR13 ;  /* 0x0000000d00087c82 */ /* 0x000fe20008000000 */
[----:B------:R-:W-:-:S02]  /*18f0*/  WARPGROUP.DEPBAR.LE gsb0, 0x0 ;  /* 0x00008000000079c5 */ /* 0x000fc40000010000 */
[----:B------:R-:W-:-:S06]  /*1900*/  WARPGROUP.ARRIVE ;  /* 0x00000000000079c5 */ /* 0x000fcc0000000000 */
[----:B------:R-:W-:Y:S01]  /*1910*/  IGMMA.64x64x32.S8.S8 R56, gdesc[UR8], R56, gsb0 ;  /* 0x01e00000083879f1 */ /* 0x000fe20008041038 */
[----:B------:R-:W-:Y:S01]  /*1920*/  UMOV UR8, UR14 ;  /* 0x0000000e00087c82 */ /* 0x000fe20008000000 */
[----:B------:R-:W-:Y:S01]  /*1930*/  UMOV UR9, 0x80000020 ;  /* 0x8000002000097882 */ /* 0x000fe20000000000 */
[----:B------:R-:W-:Y:S02]  /*1940*/  WARPGROUP.DEPBAR.LE gsb0, 0x0 ;  /* 0x00008000000079c5 */ /* 0x000fe40000010000 */
[----:B------:R-:W-:-:S06]  /*1950*/  WARPGROUP.ARRIVE ;  /* 0x00000000000079c5 */ /* 0x000fcc0000000000 */
[----:B------:R-:W-:Y:S01]  /*1960*/  IGMMA.64x64x32.S8.S8 R24, gdesc[UR8], R24, gsb0 ;  /* 0x01e00000081879f1 */ /* 0x000fe20008041018 */
        /* <DEDUP_REMOVED lines=21> */
[----:B------:R-:W-:Y:S01]  /*1ac0*/  BPT.TRAP 0x1 ;  /* 0x000000040000795c */ /* 0x000fe20000300000 */
.L_x_24:
[----:B01----:R-:W-:Y:S01]  /*1ad0*/  IMAD R4, R3, 0x8, R6 ;  /* 0x0000000803047824 */ /* 0x003fe200078e0206 */
[----:B------:R-:W-:-:S03]  /*1ae0*/  ISETP.GT.U32.AND P1, PT, R19, 0x1, PT ;  /* 0x000000011300780c */ /* 0x000fc60003f24070 */
[----:B------:R-:W-:-:S05]  /*1af0*/  VIADD R4, R4, 0x40 ;  /* 0x0000004004047836 */ /* 0x000fca0000000000 */
[----:B------:R-:W-:-:S04]  /*1b00*/  PRMT R4, RZ, 0x654, R4 ;  /* 0x00000654ff047816 */ /* 0x000fc80000000004 */
[----:B------:R0:W-:Y:S01]  /*1b10*/  SYNCS.ARRIVE.TRANS64.RED.A1T0 RZ, [R4+URZ], RZ ;  /* 0x000000ff04ff79a7 */ /* 0x0001e2000810043f */
[----:B------:R-:W-:Y:S05]  /*1b20*/  @P1 BRA `(.L_x_25) ;  /* 0x0000000000041947 */ /* 0x000fea0003800000 */
[----:B------:R-:W-:Y:S01]  /*1b30*/  BPT.TRAP 0x1 ;  /* 0x000000040000795c */ /* 0x000fe20000300000 */
.L_x_25:
[----:B------:R-:W-:Y:S01]  /*1b40*/  UIADD3 UR6, UR6, 0x1, URZ ;  /* 0x0000000106067890 */ /* 0x000fe2000fffe03f */
[C---:B------:R-:W-:Y:S01]  /*1b50*/  ISETP.GT.AND P2, PT, R0.reuse, 0x1, PT ;  /* 0x000000010000780c */ /* 0x040fe20003f44270 */
[----:B------:R-:W-:Y:S02]  /*1b60*/  VIADD R3, R3, 0x1 ;  /* 0x0000000103037836 */ /* 0x000fe40000000000 */
[----:B------:R-:W-:Y:S01]  /*1b70*/  UISETP.NE.AND UP0, UPT, UR6, 0x8, UPT ;  /* 0x000000080600788c */ /* 0x000fe2000bf05270 */
[----:B------:R-:W-:Y:S02]  /*1b80*/  VIADD R0, R0, 0xffffffff ;  /* 0xffffffff00007836 */ /* 0x000fe40000000000 */
[C---:B------:R-:W-:Y:S01]  /*1b90*/  ISETP.NE.AND P1, PT, R3.reuse, 0x8, PT ;  /* 0x000000080300780c */ /* 0x040fe20003f25270 */
[----:B------:R-:W-:Y:S02]  /*1ba0*/  USEL UR7, URZ, 0x1, UP0 ;  /* 0x000000013f077887 */ /* 0x000fe40008000000 */
[----:B------:R-:W-:Y:S01]  /*1bb0*/  USEL UR6, UR6, URZ, UP0 ;  /* 0x0000003f06067287 */ /* 0x000fe20008000000 */
[----:B------:R-:W-:-:S03]  /*1bc0*/  SEL R3, R3, RZ, P1 ;  /* 0x000000ff03037207 */ /* 0x000fc60000800000 */
[----:B------:R-:W-:Y:S01]  /*1bd0*/  LOP3.LUT R7, R7, UR7, RZ, 0x3c, !PT ;  /* 0x0000000707077c12 */ /* 0x000fe2000f8e3cff */
[----:B------:R-:W-:Y:S07]  /*1be0*/  @P2 BRA `(.L_x_26) ;  /* 0xfffffff800d42947 */ /* 0x000fee000383ffff */
.L_x_19:
[----:B------:R-:W2:Y:S02]  /*1bf0*/  LDC R0, c[0x0][0x28c] ;  /* 0x0000a300ff007b82 */ /* 0x000ea40000000800 */
[----:B--2---:R-:W-:-:S13]  /*1c00*/  ISETP.GE.AND P1, PT, R0, 0x1, PT ;  /* 0x000000010000780c */ /* 0x004fda0003f26270 */
[----:B------:R-:W-:Y:S05]  /*1c10*/  @!P1 BRA `(.L_x_27) ;  /* 0x0000000000389947 */ /* 0x000fea0003800000 */
[----:B------:R-:W-:Y:S05]  /*1c20*/  @!P0 BRA `(.L_x_28) ;  /* 0x0000000000048947 */ /* 0x000fea0003800000 */
[----:B------:R-:W-:Y:S01]  /*1c30*/  BPT.TRAP 0x1 ;  /* 0x000000040000795c */ /* 0x000fe20000300000 */
.L_x_28:
[----:B------:R-:W-:Y:S01]  /*1c40*/  UISETP.LT.AND UP0, UPT, UR40, 0x1, UPT ;  /* 0x000000012800788c */ /* 0x000fe2000bf01270 */
[----:B------:R-:W-:-:S03]  /*1c50*/  ISETP.GT.U32.AND P0, PT, R19, 0x1, PT ;  /* 0x000000011300780c */ /* 0x000fc60003f04070 */
[----:B------:R-:W-:-:S04]  /*1c60*/  USEL UR4, UR40, 0x1, UP0 ;  /* 0x0000000128047887 */ /* 0x000fc80008000000 */
[----:B------:R-:W-:-:S04]  /*1c70*/  UIADD3 UR4, UR39, UR40, -UR4 ;  /* 0x0000002827047290 */ /* 0x000fc8000fffe804 */
[----:B------:R-:W-:-:S04]  /*1c80*/  USHF.L.U32 UR4, UR4, 0x3, URZ ;  /* 0x0000000304047899 */ /* 0x000fc8000800063f */
[----:B------:R-:W-:-:S06]  /*1c90*/  ULOP3.LUT UR4, UR4, 0x38, URZ, 0xc0, !UPT ;  /* 0x0000003804047892 */ /* 0x000fcc000f8ec03f */
[----:B------:R-:W-:-:S05]  /*1ca0*/  IMAD.U32 R3, RZ, RZ, UR4 ;  /* 0x00000004ff037e24 */ /* 0x000fca000f8e00ff */
[----:B------:R-:W-:-:S04]  /*1cb0*/  IADD3 R0, R6, 0x40, R3 ;  /* 0x0000004006007810 */ /* 0x000fc80007ffe003 */
[----:B------:R-:W-:-:S04]  /*1cc0*/  PRMT R0, RZ, 0x654, R0 ;  /* 0x00000654ff007816 */ /* 0x000fc80000000000 */
[----:B------:R2:W-:Y:S01]  /*1cd0*/  SYNCS.ARRIVE.TRANS64.RED.A1T0 RZ, [R0+URZ], RZ ;  /* 0x000000ff00ff79a7 */ /* 0x0005e2000810043f */
[----:B------:R-:W-:Y:S05]  /*1ce0*/  @P0 BRA `(.L_x_27) ;  /* 0x0000000000040947 */ /* 0x000fea0003800000 */
[----:B------:R-:W-:Y:S01]  /*1cf0*/  BPT.TRAP 0x1 ;  /* 0x000000040000795c */ /* 0x000fe20000300000 */
.L_x_27:
[--C-:B--2---:R-:W-:Y:S01]  /*1d00*/  SHF.R.U32.HI R0, RZ, 0x2, R18.reuse ;  /* 0x00000002ff007819 */ /* 0x104fe20000011612 */
[----:B------:R-:W2:Y:S01]  /*1d10*/  LDC R14, c[0x0][0x288] ;  /* 0x0000a200ff0e7b82 */ /* 0x000ea20000000800 */
[----:B01----:R-:W-:Y:S01]  /*1d20*/  SHF.R.U32.HI R5, RZ, 0x7, R18 ;  /* 0x00000007ff057819 */ /* 0x003fe20000011612 */
[----:B------:R-:W-:Y:S01]  /*1d30*/  UIADD3 UR39, UR40, UR39, URZ ;  /* 0x0000002728277290 */ /* 0x000fe2000fffe03f */
[----:B------:R-:W-:Y:S01]  /*1d40*/  LOP3.LUT R4, R18, 0x60, RZ, 0xc0, !PT ;  /* 0x0000006012047812 */ /* 0x000fe200078ec0ff */
[----:B------:R-:W-:Y:S01]  /*1d50*/  IMAD.SHL.U32 R9, R129, 0x40, RZ ;  /* 0x0000004081097824 */ /* 0x000fe200078e00ff */
[----:B------:R-:W-:Y:S01]  /*1d60*/  LOP3.LUT R3, R0, 0x7, RZ, 0xc0, !PT ;  /* 0x0000000700037812 */ /* 0x000fe200078ec0ff */
[----:B------:R-:W-:Y:S01]  /*1d70*/  ULDC.64 UR6, c[0x0][0x5d0] ;  /* 0x0001740000067ab9 */ /* 0x000fe20000000a00 */
[----:B------:R-:W-:Y:S01]  /*1d80*/  LOP3.LUT R0, R5, 0x1, RZ, 0xc0, !PT ;  /* 0x0000000105007812 */ /* 0x000fe200078ec0ff */
[----:B------:R-:W-:Y:S01]  /*1d90*/  IMAD.SHL.U32 R10, R18, 0x2, RZ ;  /* 0x00000002120a7824 */ /* 0x000fe200078e00ff */
[----:B------:R-:W-:Y:S01]  /*1da0*/  SHF.R.U32.HI R6, RZ, 0x1, R4 ;  /* 0x00000001ff067819 */ /* 0x000fe20000011604 */
[----:B------:R-:W-:Y:S01]  /*1db0*/  USHF.R.U32.HI UR4, URZ, 0x3, UR39 ;  /* 0x000000033f047899 */ /* 0x000fe20008011627 */
[----:B------:R-:W-:Y:S01]  /*1dc0*/  SHF.R.S32.HI R15, RZ, 0x1f, R22 ;  /* 0x0000001fff0f7819 */ /* 0x000fe20000011416 */
[----:B------:R-:W-:Y:S01]  /*1dd0*/  IMAD.SHL.U32 R4, R0, 0x40, RZ ;  /* 0x0000004000047824 */ /* 0x000fe200078e00ff */
[--C-:B------:R-:W-:Y:S01]  /*1de0*/  IADD3 R5, RZ, -R6, -R3.reuse ;  /* 0x80000006ff057210 */ /* 0x100fe20007ffe803 */
[----:B------:R-:W-:Y:S01]  /*1df0*/  ULOP3.LUT UR4, UR4, 0x1, URZ, 0xc0, !UPT ;  /* 0x0000000104047892 */ /* 0x000fe2000f8ec03f */
[C---:B------:R-:W-:Y:S01]  /*1e00*/  LOP3.LUT R10, R9.reuse, 0x6, R10, 0xf8, !PT ;  /* 0x00000006090a7812 */ /* 0x040fe200078ef80a */
[----:B------:R-:W-:Y:S01]  /*1e10*/  ULDC UR8, c[0x0][0x284] ;  /* 0x0000a10000087ab9 */ /* 0x000fe20000000800 */
[----:B------:R-:W-:Y:S01]  /*1e20*/  LOP3.LUT R3, R4, 0x40, R3, 0xe2, !PT ;  /* 0x0000004004037812 */ /* 0x000fe200078ee203 */
[----:B------:R-:W-:Y:S01]  /*1e30*/  IMAD R8, R0, -0x40, R5 ;  /* 0xffffffc000087824 */ /* 0x000fe200078e0205 */
[----:B------:R-:W-:Y:S01]  /*1e40*/  SHF.R.S32.HI R11, RZ, 0x1f, R10 ;  /* 0x0000001fff0b7819 */ /* 0x000fe2000001140a */
[----:B------:R-:W-:Y:S01]  /*1e50*/  IMAD.WIDE R4, R128, 0x180, RZ ;  /* 0x0000018080047825 */ /* 0x000fe200078e02ff */
[----:B------:R-:W-:Y:S01]  /*1e60*/  UISETP.GT.U32.AND UP1, UPT, UR39, 0x7, UPT ;  /* 0x000000072700788c */ /* 0x000fe2000bf24070 */
[----:B------:R-:W-:Y:S01]  /*1e70*/  LOP3.LUT R0, R18, 0x3, RZ, 0xc0, !PT ;  /* 0x0000000312007812 */ /* 0x000fe200078ec0ff */
[----:B------:R-:W-:Y:S01]  /*1e80*/  UISETP.NE.U32.AND UP0, UPT, UR4, 0x1, UPT ;  /* 0x000000010400788c */ /* 0x000fe2000bf05070 */
[----:B--2---:R-:W-:Y:S01]  /*1e90*/  ISETP.GE.AND P0, PT, R9, R14, PT ;  /* 0x0000000e0900720c */ /* 0x004fe20003f06270 */
[----:B------:R-:W-:Y:S01]  /*1ea0*/  UISETP.LT.U32.AND UP1, UPT, UR40, 0x8, UP1 ;  /* 0x000000082800788c */ /* 0x000fe20008f21070 */
[----:B------:R-:W-:Y:S01]  /*1eb0*/  LOP3.LUT R129, R4, R3, R6, 0xfe, !PT ;  /* 0x0000000304817212 */ /* 0x000fe200078efe06 */
[----:B------:R-:W-:Y:S01]  /*1ec0*/  IMAD R3, R15, UR6, RZ ;  /* 0x000000060f037c24 */ /* 0x000fe2000f8e02ff */
[----:B------:R-:W-:Y:S01]  /*1ed0*/  UISETP.GT.U32.AND UP0, UPT, UR40, 0x7, !UP0 ;  /* 0x000000072800788c */ /* 0x000fe2000c704070 */
[----:B------:R-:W-:Y:S01]  /*1ee0*/  IMAD.WIDE.U32 R6, R22, UR6, R10 ;  /* 0x0000000616067c25 */ /* 0x000fe2000f8e000a */
[----:B------:R-:W-:Y:S01]  /*1ef0*/  ULDC.64 UR10, c[0x0][0x5c8] ;  /* 0x00017200000a7ab9 */ /* 0x000fe20000000a00 */
[----:B------:R-:W-:-:S02]  /*1f00*/  USEL UR5, URZ, 0x1, !UP1 ;  /* 0x000000013f057887 */ /* 0x000fc4000c800000 */
[----:B------:R-:W-:Y:S01]  /*1f10*/  IMAD R13, R22, UR7, R3 ;  /* 0x00000007160d7c24 */ /* 0x000fe2000f8e0203 */
[----:B------:R-:W-:Y:S01]  /*1f20*/  USEL UR4, URZ, 0x1, !UP0 ;  /* 0x000000013f047887 */ /* 0x000fe2000c000000 */
[----:B------:R-:W-:Y:S01]  /*1f30*/  IMAD R3, R128, 0x180, RZ ;  /* 0x0000018080037824 */ /* 0x000fe200078e02ff */
[----:B------:R-:W-:Y:S01]  /*1f40*/  ULOP3.LUT UR39, UR39, 0x7, URZ, 0xc0, !UPT ;  /* 0x0000000727277892 */ /* 0x000fe2000f8ec03f */
[----:B------:R-:W-:Y:S01]  /*1f50*/  IMAD R12, R0, -0x2, R14 ;  /* 0xfffffffe000c7824 */ /* 0x000fe200078e020e */
[----:B------:R-:W-:Y:S01]  /*1f60*/  ULOP3.LUT UR38, UR4, UR38, UR5, 0x96, !UPT ;  /* 0x0000002604267292 */ /* 0x000fe2000f8e9605 */
[----:B------:R-:W-:Y:S01]  /*1f70*/  IMAD.IADD R7, R7, 0x1, R13 ;  /* 0x0000000107077824 */ /* 0x000fe200078e020d */
[C---:B------:R-:W-:Y:S01]  /*1f80*/  ISETP.GE.OR P0, PT, R3.reuse, UR8, P0 ;  /* 0x0000000803007c0c */ /* 0x040fe20008706670 */
[----:B------:R-:W-:Y:S01]  /*1f90*/  IMAD.MOV.U32 R128, RZ, RZ, -0x1 ;  /* 0xffffffffff807424 */ /* 0x000fe200078e00ff */
[----:B------:R-:W-:Y:S01]  /*1fa0*/  IADD3 R0, -R3, UR8, R8 ;  /* 0x0000000803007c10 */ /* 0x000fe2000fffe108 */
[----:B------:R-:W-:-:S02]  /*1fb0*/  IMAD R8, R5, UR10, RZ ;  /* 0x0000000a05087c24 */ /* 0x000fc4000f8e02ff */
[----:B------:R-:W-:Y:S02]  /*1fc0*/  IMAD.IADD R3, R12, 0x1, -R9 ;  /* 0x000000010c037824 */ /* 0x000fe400078e0a09 */
[C---:B------:R-:W-:Y:S02]  /*1fd0*/  IMAD R9, R129.reuse, UR11, R8 ;  /* 0x0000000b81097c24 */ /* 0x040fe4000f8e0208 */
[----:B------:R-:W-:-:S04]  /*1fe0*/  IMAD.WIDE.U32 R20, R129, UR10, R6 ;  /* 0x0000000a81147c25 */ /* 0x000fc8000f8e0006 */
[----:B------:R-:W-:Y:S05]  /*1ff0*/  @P0 BRA `(.L_x_29) ;  /* 0x0000005400a80947 */ /* 0x000fea0003800000 */
[----:B-----5:R-:W-:Y:S01]  /*2000*/  ISETP.NE.AND P0, PT, R120, RZ, PT ;  /* 0x000000ff7800720c */ /* 0x020fe20003f05270 */
[----:B------:R-:W-:Y:S01]  /*2010*/  BSSY B0, `(.L_x_29) ;  /* 0x0000568000007945 */ /* 0x000fe20003800000 */
[----:B------:R-:W-:-:S11]  /*2020*/  IMAD.IADD R132, R21, 0x1, R9 ;  /* 0x0000000115847824 */ /* 0x000fd600078e0209 */
[----:B------:R-:W-:Y:S05]  /*2030*/  @!P0 BRA `(.L_x_30) ;  /* 0x0000003800e88947 */ /* 0x000fea0003800000 */
[----:B------:R-:W0:Y:S01]  /*2040*/  LDC.64 R8, c[0x0][0x5b0] ;  /* 0x00016c00ff087b82 */ /* 0x000e220000000a00 */
[----:B------:R-:W-:Y:S01]  /*2050*/  ULDC.64 UR4, c[0x0][0x5b8] ;  /* 0x00016e0000047ab9 */ /* 0x000fe20000000a00 */
[----:B------:R-:W-:Y:S01]  /*2060*/  ISETP.GE.AND P1, PT, R0, 0x1, PT ;  /* 0x000000010000780c */ /* 0x000fe20003f26270 */
[----:B------:R-:W-:Y:S01]  /*2070*/  IMAD R13, R15, UR4, RZ ;  /* 0x000000040f0d7c24 */ /* 0x000fe2000f8e02ff */
[----:B------:R-:W-:Y:S01]  /*2080*/  BSSY B1, `(.L_x_31) ;  /* 0x000000e000017945 */ /* 0x000fe20003800000 */
[C---:B------:R-:W-:Y:S01]  /*2090*/  IMAD.WIDE.U32 R10, R22.reuse, UR4, R10 ;  /* 0x00000004160a7c25 */ /* 0x040fe2000f8e000a */
[----:B------:R-:W-:Y:S02]  /*20a0*/  ISETP.LT.OR P3, PT, R3, 0x1, !P1 ;  /* 0x000000010300780c */ /* 0x000fe40004f61670 */
[----:B------:R-:W1:Y:S01]  /*20b0*/  LDC.64 R6, c[0x0][0x5a8] ;  /* 0x00016a00ff067b82 */ /* 0x000e620000000a00 */
[----:B------:R-:W-:Y:S02]  /*20c0*/  IMAD R13, R22, UR5, R13 ;  /* 0x00000005160d7c24 */ /* 0x000fe4000f8e020d */
[----:B------:R-:W-:-:S02]  /*20d0*/  IMAD.MOV.U32 R14, RZ, RZ, R10 ;  /* 0x000000ffff0e7224 */ /* 0x000fc400078e000a */
[----:B------:R-:W-:Y:S02]  /*20e0*/  IMAD.IADD R15, R11, 0x1, R13 ;  /* 0x000000010b0f7824 */ /* 0x000fe400078e020d */
[-C--:B0-----:R-:W-:Y:S02]  /*20f0*/  IMAD R22, R5, R8.reuse, RZ ;  /* 0x0000000805167224 */ /* 0x081fe400078e02ff */
[----:B------:R-:W-:-:S04]  /*2100*/  IMAD.WIDE.U32 R12, R129, R8, R14 ;  /* 0x00000008810c7225 */ /* 0x000fc800078e000e */
[----:B------:R-:W-:Y:S01]  /*2110*/  IMAD R137, R129, R9, R22 ;  /* 0x0000000981897224 */ /* 0x000fe200078e0216 */
[----:B-1----:R-:W-:-:S04]  /*2120*/  IADD3 R130, P0, R12, R6, RZ ;  /* 0x000000060c827210 */ /* 0x002fc80007f1e0ff */
[----:B------:R-:W-:Y:S01]  /*2130*/  IADD3.X R131, R7, R13, R137, P0, !PT ;  /* 0x0000000d07837210 */ /* 0x000fe200007fe489 */
[----:B------:R-:W-:Y:S08]  /*2140*/  @P3 BRA `(.L_x_32) ;  /* 0x0000000000043947 */ /* 0x000ff00003800000 */
[----:B------:R0:W5:Y:S02]  /*2150*/  LDG.E.U8 R127, desc[UR36][R130.64] ;  /* 0x00000024827f7981 */ /* 0x000164000c1e1100 */
.L_x_32:
[----:B------:R-:W-:Y:S05]  /*2160*/  BSYNC B1 ;  /* 0x0000000000017941 */ /* 0x000fea0003800000 */
.L_x_31:
[----:B-----5:R-:W-:Y:S01]  /*2170*/  LOP3.LUT R12, R127, 0xffff, RZ, 0xc0, !PT ;  /* 0x0000ffff7f0c7812 */ /* 0x020fe200078ec0ff */
[----:B------:R-:W-:Y:S01]  /*2180*/  ULDC.64 UR4, c[0x0][0x5c0] ;  /* 0x0001700000047ab9 */ /* 0x000fe20000000a00 */
[----:B------:R-:W-:Y:S01]  /*2190*/  ISETP.LT.OR P4, PT, R3, 0x2, !P1 ;  /* 0x000000020300780c */ /* 0x000fe20004f81670 */
[----:B------:R-:W-:Y:S01]  /*21a0*/  BSSY B1, `(.L_x_33) ;  /* 0x0000012000017945 */ /* 0x000fe20003800000 */
[----:B------:R-:W-:Y:S02]  /*21b0*/  PRMT R13, R12, 0x8880, RZ ;  /* 0x000088800c0d7816 */ /* 0x000fe400000000ff */
[----:B------:R-:W-:Y:S02]  /*21c0*/  SHF.L.U64.HI R21, R8, 0x3, R9 ;  /* 0x0000000308157819 */ /* 0x000fe40000010209 */
[----:B------:R-:W-:Y:S01]  /*21d0*/  IADD3 R12, P0, R20, UR4, RZ ;  /* 0x00000004140c7c10 */ /* 0x000fe2000ff1e0ff */
[----:B------:R-:W-:Y:S01]  /*21e0*/  IMAD R22, R13, R120, RZ ;  /* 0x000000780d167224 */ /* 0x000fe200078e02ff */
[----:B------:R-:W-:Y:S01]  /*21f0*/  ISETP.GE.AND P2, PT, R0, 0x9, PT ;  /* 0x000000090000780c */ /* 0x000fe20003f46270 */
[----:B------:R-:W-:Y:S01]  /*2200*/  IMAD.SHL.U32 R20, R8, 0x8, RZ ;  /* 0x0000000808147824 */ /* 0x000fe200078e00ff */
[----:B------:R-:W-:Y:S01]  /*2210*/  IADD3.X R13, R132, UR5, RZ, P0, !PT ;  /* 0x00000005840d7c10 */ /* 0x000fe200087fe4ff */
[----:B------:R-:W-:-:S02]  /*2220*/  @!P3 IMAD R135, R88, R23, R22 ;  /* 0x000000175887b224 */ /* 0x000fc400078e0216 */
[----:B------:R-:W-:-:S03]  /*2230*/  IMAD.WIDE.U32 R132, R129, R8, R20 ;  /* 0x0000000881847225 */ /* 0x000fc600078e0014 */
[----:B------:R1:W-:Y:S01]  /*2240*/  @!P3 STG.E.U8 desc[UR36][R12.64], R135 ;  /* 0x000000870c00b986 */ /* 0x0003e2000c101124 */
[----:B------:R-:W-:Y:S02]  /*2250*/  ISETP.LT.OR P3, PT, R3, 0x1, !P2 ;  /* 0x000000010300780c */ /* 0x000fe40005761670 */
[----:B------:R-:W-:Y:S01]  /*2260*/  IADD3 R88, P0, P5, R10, R6, R132 ;  /* 0x000000060a587210 */ /* 0x000fe20007d1e084 */
[----:B------:R-:W-:Y:S01]  /*2270*/  IMAD.IADD R132, R137, 0x1, R133 ;  /* 0x0000000189847824 */ /* 0x000fe200078e0285 */
[----:B------:R-:W-:Y:S11]  /*2280*/  @P4 BRA `(.L_x_34) ;  /* 0x00000000000c4947 */ /* 0x000ff60003800000 */
[----:B------:R-:W2:Y:S02]  /*2290*/  LDG.E.U8 R127, desc[UR36][R130.64+0x1] ;  /* 0x00000124827f7981 */ /* 0x000ea4000c1e1100 */
[----:B--2---:R-:W-:-:S05]  /*22a0*/  PRMT R133, R127, 0x8880, RZ ;  /* 0x000088807f857816 */ /* 0x004fca00000000ff */
[----:B------:R-:W-:-:S07]  /*22b0*/  IMAD R22, R133, R120, RZ ;  /* 0x0000007885167224 */ /* 0x000fce00078e02ff */
.L_x_34:
[----:B------:R-:W-:Y:S05]  /*22c0*/  BSYNC B1 ;  /* 0x0000000000017941 */ /* 0x000fea0003800000 */
.L_x_33:
[----:B-1----:R-:W-:Y:S01]  /*22d0*/  @!P4 IMAD R135, R89, R23, R22 ;  /* 0x000000175987c224 */ /* 0x002fe200078e0216 */
[----:B------:R-:W-:Y:S01]  /*22e0*/  IADD3.X R89, R15, R7, R132, P0, P5 ;  /* 0x000000070f597210 */ /* 0x000fe200007ea484 */
[----:B------:R-:W-:Y:S01]  /*22f0*/  BSSY B1, `(.L_x_35) ;  /* 0x000000a000017945 */ /* 0x000fe20003800000 */
[C---:B------:R-:W-:Y:S02]  /*2300*/  ISETP.LT.OR P5, PT, R3.reuse, 0x2, !P2 ;  /* 0x000000020300780c */ /* 0x040fe400057a1670 */
[----:B------:R1:W-:Y:S01]  /*2310*/  @!P4 STG.E.U8 desc[UR36][R12.64+0x1], R135 ;  /* 0x000001870c00c986 */ /* 0x0003e2000c101124 */
[----:B------:R-:W-:Y:S02]  /*2320*/  IADD3 R132, P4, R12, R125, RZ ;  /* 0x0000007d0c847210 */ /* 0x000fe40007f9e0ff */
[----:B------:R-:W-:-:S03]  /*2330*/  ISETP.LT.OR P0, PT, R3, 0x9, !P1 ;  /* 0x000000090300780c */ /* 0x000fc60004f01670 */
[----:B------:R-:W-:Y:S01]  /*2340*/  IMAD.X R133, R13, 0x1, R122, P4 ;  /* 0x000000010d857824 */ /* 0x000fe200020e067a */
[----:B------:R-:W-:Y:S09]  /*2350*/  @P3 BRA `(.L_x_36) ;  /* 0x00000000000c3947 */ /* 0x000ff20003800000 */
[----:B------:R-:W1:Y:S02]  /*2360*/  LDG.E.U8 R127, desc[UR36][R88.64] ;  /* 0x00000024587f7981 */ /* 0x000e64000c1e1100 */
[----:B-1----:R-:W-:-:S05]  /*2370*/  PRMT R135, R127, 0x8880, RZ ;  /* 0x000088807f877816 */ /* 0x002fca00000000ff */
[----:B------:R-:W-:-:S07]  /*2380*/  IMAD R22, R135, R120, RZ ;  /* 0x0000007887167224 */ /* 0x000fce00078e02ff */
.L_x_36:
[----:B------:R-:W-:Y:S05]  /*2390*/  BSYNC B1 ;  /* 0x0000000000017941 */ /* 0x000fea0003800000 */
.L_x_35:
[----:B-1----:R-:W-:Y:S01]  /*23a0*/  @!P3 IMAD R135, R90, R23, R22 ;  /* 0x000000175a87b224 */ /* 0x002fe200078e0216 */
[----:B------:R-:W-:Y:S04]  /*23b0*/  BSSY B1, `(.L_x_37) ;  /* 0x0000006000017945 */ /* 0x000fe80003800000 */
[----:B------:R1:W-:Y:S01]  /*23c0*/  @!P3 STG.E.U8 desc[UR36][R132.64], R135 ;  /* 0x000000878400b986 */ /* 0x0003e2000c101124 */
[----:B------:R-:W-:Y:S05]  /*23d0*/  @P5 BRA `(.L_x_38) ;  /* 0x00000000000c5947 */ /* 0x000fea0003800000 */
[----:B------:R-:W1:Y:S02]  /*23e0*/  LDG.E.U8 R127, desc[UR36][R88.64+0x1] ;  /* 0x00000124587f7981 */ /* 0x000e64000c1e1100 */
[----:B-1----:R-:W-:-:S05]  /*23f0*/  PRMT R135, R127, 0x8880, RZ ;  /* 0x000088807f877816 */ /* 0x002fca00000000ff */
[----:B------:R-:W-:-:S07]  /*2400*/  IMAD R22, R135, R120, RZ ;  /* 0x0000007887167224 */ /* 0x000fce00078e02ff */
.L_x_38:
[----:B------:R-:W-:Y:S05]  /*2410*/  BSYNC B1 ;  /* 0x0000000000017941 */ /* 0x000fea0003800000 */
.L_x_37:
[----:B-1----:R-:W-:Y:S01]  /*2420*/  @!P5 IMAD R135, R91, R23, R22 ;  /* 0x000000175b87d224 */ /* 0x002fe200078e0216 */
[----:B------:R-:W-:Y:S01]  /*2430*/  BSSY B1, `(.L_x_39) ;  /* 0x0000008000017945 */ /* 0x000fe20003800000 */
[----:B------:R-:W-:Y:S02]  /*2440*/  @!P5 IMAD.MOV.U32 R90, RZ, RZ, R132 ;  /* 0x000000ffff5ad224 */ /* 0x000fe400078e0084 */
[----:B------:R-:W-:-:S05]  /*2450*/  @!P5 IMAD.MOV.U32 R91, RZ, RZ, R133 ;  /* 0x000000ffff5bd224 */ /* 0x000fca00078e0085 */
[----:B------:R1:W-:Y:S01]  /*2460*/  @!P5 STG.E.U8 desc[UR36][R90.64+0x1], R135 ;  /* 0x000001875a00d986 */ /* 0x0003e2000c101124 */
[----:B------:R-:W-:Y:S05]  /*2470*/  @P0 BRA `(.L_x_40) ;  /* 0x00000000000c0947 */ /* 0x000fea0003800000 */
[----:B------:R-:W1:Y:S02]  /*2480*/  LDG.E.U8 R127, desc[UR36][R130.64+0x8] ;  /* 0x00000824827f7981 */ /* 0x000e64000c1e1100 */
[----:B-1----:R-:W-:-:S05]  /*2490*/  PRMT R91, R127, 0x8880, RZ ;  /* 0x000088807f5b7816 */ /* 0x002fca00000000ff */
[----:B------:R-:W-:-:S07]  /*24a0*/  IMAD R22, R91, R120, RZ ;  /* 0x000000785b167224 */ /* 0x000fce00078e02ff */
.L_x_40:
[----:B------:R-:W-:Y:S05]  /*24b0*/  BSYNC B1 ;  /* 0x0000000000017941 */ /* 0x000fea0003800000 */
.L_x_39:
[C---:B------:R-:W-:Y:S01]  /*24c0*/  ISETP.LT.OR P4, PT, R3.reuse, 0xa, !P1 ;  /* 0x0000000a0300780c */ /* 0x040fe20004f81670 */
[----:B-1----:R-:W-:Y:S01]  /*24d0*/  @!P0 IMAD R91, R92, R23, R22 ;  /* 0x000000175c5b8224 */ /* 0x002fe200078e0216 */
[----:B------:R-:W-:Y:S01]  /*24e0*/  BSSY B1, `(.L_x_41) ;  /* 0x0000009000017945 */ /* 0x000fe20003800000 */
[C---:B------:R-:W-:Y:S02]  /*24f0*/  ISETP.LT.OR P3, PT, R3.reuse, 0x9, !P2 ;  /* 0x000000090300780c */ /* 0x040fe40005761670 */
[C---:B------:R-:W-:Y:S01]  /*2500*/  ISETP.LT.OR P5, PT, R3.reuse, 0xa, !P2 ;  /* 0x0000000a0300780c */ /* 0x040fe200057a1670 */
[----:B------:R1:W-:Y:S01]  /*2510*/  @!P0 STG.E.U8 desc[UR36][R12.64+0x8], R91 ;  /* 0x0000085b0c008986 */ /* 0x0003e2000c101124 */
[----:B------:R-:W-:-:S06]  /*2520*/  ISETP.LT.OR P0, PT, R3, 0x11, !P1 ;  /* 0x000000110300780c */ /* 0x000fcc0004f01670 */
[----:B------:R-:W-:Y:S07]  /*2530*/  @P4 BRA `(.L_x_42) ;  /* 0x00000000000c4947 */ /* 0x000fee0003800000 */
[----:B------:R-:W1:Y:S02]  /*2540*/  LDG.E.U8 R127, desc[UR36][R130.64+0x9] ;  /* 0x00000924827f7981 */ /* 0x000e64000c1e1100 */
[----:B-1----:R-:W-:-:S05]  /*2550*/  PRMT R91, R127, 0x8880, RZ ;  /* 0x000088807f5b7816 */ /* 0x002fca00000000ff */
[----:B------:R-:W-:-:S07]  /*2560*/  IMAD R22, R91, R120, RZ ;  /* 0x000000785b167224 */ /* 0x000fce00078e02ff */
.L_x_42:
[----:B------:R-:W-:Y:S05]  /*2570*/  BSYNC B1 ;  /* 0x0000000000017941 */ /* 0x000fea0003800000 */
.L_x_41:
[----:B------:R-:W-:Y:S01]  /*2580*/  @!P4 IMAD R93, R93, R23, R22 ;  /* 0x000000175d5dc224 */ /* 0x000fe200078e0216 */
[----:B------:R-:W-:Y:S04]  /*2590*/  BSSY B1, `(.L_x_43) ;  /* 0x0000006000017945 */ /* 0x000fe80003800000 */
[----:B------:R2:W-:Y:S01]  /*25a0*/  @!P4 STG.E.U8 desc[UR36][R12.64+0x9], R93 ;  /* 0x0000095d0c00c986 */ /* 0x0005e2000c101124 */
[----:B------:R-:W-:Y:S05]  /*25b0*/  @P3 BRA `(.L_x_44) ;  /* 0x00000000000c3947 */ /* 0x000fea0003800000 */
[----:B------:R-:W1:Y:S02]  /*25c0*/  LDG.E.U8 R127, desc[UR36][R88.64+0x8] ;  /* 0x00000824587f7981 */ /* 0x000e64000c1e1100 */
[----:B-1----:R-:W-:-:S05]  /*25d0*/  PRMT R91, R127, 0x8880, RZ ;  /* 0x000088807f5b7816 */ /* 0x002fca00000000ff */
[----:B------:R-:W-:-:S07]  /*25e0*/  IMAD R22, R91, R120, RZ ;  /* 0x000000785b167224 */ /* 0x000fce00078e02ff */
.L_x_44:
[----:B------:R-:W-:Y:S05]  /*25f0*/  BSYNC B1 ;  /* 0x0000000000017941 */ /* 0x000fea0003800000 */
.L_x_43:
[----:B--2---:R-:W-:Y:S01]  /*2600*/  @!P3 IMAD R93, R94, R23, R22 ;  /* 0x000000175e5db224 */ /* 0x004fe200078e0216 */
[----:B------:R-:W-:Y:S01]  /*2610*/  BSSY B1, `(.L_x_45) ;  /* 0x0000008000017945 */ /* 0x000fe20003800000 */
[----:B------:R-:W-:Y:S02]  /*2620*/  @!P3 IMAD.MOV.U32 R90, RZ, RZ, R132 ;  /* 0x000000ffff5ab224 */ /* 0x000fe400078e0084 */
[----:B-1----:R-:W-:-:S05]  /*2630*/  @!P3 IMAD.MOV.U32 R91, RZ, RZ, R133 ;  /* 0x000000ffff5bb224 */ /* 0x002fca00078e0085 */
[----:B------:R1:W-:Y:S01]  /*2640*/  @!P3 STG.E.U8 desc[UR36][R90.64+0x8], R93 ;  /* 0x0000085d5a00b986 */ /* 0x0003e2000c101124 */
[----:B------:R-:W-:Y:S05]  /*2650*/  @P5 BRA `(.L_x_46) ;  /* 0x00000000000c5947 */ /* 0x000fea0003800000 */
[----:B------:R-:W1:Y:S02]  /*2660*/  LDG.E.U8 R127, desc[UR36][R88.64+0x9] ;  /* 0x00000924587f7981 */ /* 0x000e64000c1e1100 */
[----:B-1----:R-:W-:-:S05]  /*2670*/  PRMT R91, R127, 0x8880, RZ ;  /* 0x000088807f5b7816 */ /* 0x002fca00000000ff */
[----:B------:R-:W-:-:S07]  /*2680*/  IMAD R22, R91, R120, RZ ;  /* 0x000000785b167224 */ /* 0x000fce00078e02ff */
.L_x_46:
[----:B------:R-:W-:Y:S05]  /*2690*/  BSYNC B1 ;  /* 0x0000000000017941 */ /* 0x000fea0003800000 */
.L_x_45:
[----:B------:R-:W-:Y:S01]  /*26a0*/  @!P5 IMAD R95, R95, R23, R22 ;  /* 0x000000175f5fd224 */ /* 0x000fe200078e0216 */
[----:B------:R-:W-:Y:S01]  /*26b0*/  BSSY B1, `(.L_x_47) ;  /* 0x0000008000017945 */ /* 0x000fe20003800000 */
[----:B-1----:R-:W-:Y:S02]  /*26c0*/  @!P5 IMAD.MOV.U32 R90, RZ, RZ, R132 ;  /* 0x000000ffff5ad224 */ /* 0x002fe400078e0084 */
[----:B------:R-:W-:-:S05]  /*26d0*/  @!P5 IMAD.MOV.U32 R91, RZ, RZ, R133 ;  /* 0x000000ffff5bd224 */ /* 0x000fca00078e0085 */
[----:B------:R1:W-:Y:S01]  /*26e0*/  @!P5 STG.E.U8 desc[UR36][R90.64+0x9], R95 ;  /* 0x0000095f5a00d986 */ /* 0x0003e2000c101124 */
[----:B------:R-:W-:Y:S05]  /*26f0*/  @P0 BRA `(.L_x_48) ;  /* 0x00000000000c0947 */ /* 0x000fea0003800000 */
[----:B------:R-:W1:Y:S02]  /*2700*/  LDG.E.U8 R127, desc[UR36][R130.64+0x10] ;  /* 0x00001024827f7981 */ /* 0x000e64000c1e1100 */
[----:B-1----:R-:W-:-:S05]  /*2710*/  PRMT R91, R127, 0x8880, RZ ;  /* 0x000088807f5b7816 */ /* 0x002fca00000000ff */
[----:B------:R-:W-:-:S07]  /*2720*/  IMAD R22, R91, R120, RZ ;  /* 0x000000785b167224 */ /* 0x000fce00078e02ff */
.L_x_48:
[----:B------:R-:W-:Y:S05]  /*2730*/  BSYNC B1 ;  /* 0x0000000000017941 */ /* 0x000fea0003800000 */
.L_x_47:
        /* <DEDUP_REMOVED lines=11> */
.L_x_50:
[----:B------:R-:W-:Y:S05]  /*27f0*/  BSYNC B1 ;  /* 0x0000000000017941 */ /* 0x000fea0003800000 */
.L_x_49:
[----:B------:R-:W-:Y:S01]  /*2800*/  @!P4 IMAD R97, R97, R23, R22 ;  /* 0x000000176161c224 */ /* 0x000fe200078e0216 */
[----:B------:R-:W-:Y:S04]  /*2810*/  BSSY B1, `(.L_x_51) ;  /* 0x0000006000017945 */ /* 0x000fe80003800000 */
[----:B------:R2:W-:Y:S01]  /*2820*/  @!P4 STG.E.U8 desc[UR36][R12.64+0x11], R97 ;  /* 0x000011610c00c986 */ /* 0x0005e2000c101124 */
[----:B------:R-:W-:Y:S05]  /*2830*/  @P3 BRA `(.L_x_52) ;  /* 0x00000000000c3947 */ /* 0x000fea0003800000 */
[----:B------:R-:W1:Y:S02]  /*2840*/  LDG.E.U8 R127, desc[UR36][R88.64+0x10] ;  /* 0x00001024587f7981 */ /* 0x000e64000c1e1100 */
[----:B-1----:R-:W-:-:S05]  /*2850*/  PRMT R91, R127, 0x8880, RZ ;  /* 0x000088807f5b7816 */ /* 0x002fca00000000ff */
[----:B------:R-:W-:-:S07]  /*2860*/  IMAD R22, R91, R120, RZ ;  /* 0x000000785b167224 */ /* 0x000fce00078e02ff */
.L_x_52:
[----:B------:R-:W-:Y:S05]  /*2870*/  BSYNC B1 ;  /* 0x0000000000017941 */ /* 0x000fea0003800000 */
.L_x_51:
[----:B------:R-:W-:Y:S01]  /*2880*/  @!P3 IMAD R93, R98, R23, R22 ;  /* 0x00000017625db224 */ /* 0x000fe200078e0216 */
        /* <DEDUP_REMOVED lines=8> */
.L_x_54:
[----:B------:R-:W-:Y:S05]  /*2910*/  BSYNC B1 ;  /* 0x0000000000017941 */ /* 0x000fea0003800000 */
.L_x_53:
        /* <DEDUP_REMOVED lines=9> */
.L_x_56:
[----:B------:R-:W-:Y:S05]  /*29b0*/  BSYNC B1 ;  /* 0x0000000000017941 */ /* 0x000fea0003800000 */
.L_x_55:
        /* <DEDUP_REMOVED lines=11> */
.L_x_58:
[----:B------:R-:W-:Y:S05]  /*2a70*/  BSYNC B1 ;  /* 0x0000000000017941 */ /* 0x000fea0003800000 */
.L_x_57:
[----:B------:R-:W-:Y:S01]  /*2a80*/  @!P4 IMAD R101, R101, R23, R22 ;  /* 0x000000176565c224 */ /* 0x000fe200078e0216 */
[----:B------:R-:W-:Y:S04]  /*2a90*/  BSSY B1, `(.L_x_59) ;  /* 0x0000006000017945 */ /* 0x000fe80003800000 */
[----:B------:R3:W-:Y:S01]  /*2aa0*/  @!P4 STG.E.U8 desc[UR36][R12.64+0x19], R101 ;  /* 0x000019650c00c986 */ /* 0x0007e2000c101124 */
[----:B------:R-:W-:Y:S05]  /*2ab0*/  @P3 BRA `(.L_x_60) ;  /* 0x00000000000c3947 */ /* 0x000fea0003800000 */
[----:B------:R-:W1:Y:S02]  /*2ac0*/  LDG.E.U8 R127, desc[UR36][R88.64+0x18] ;  /* 0x00001824587f7981 */ /* 0x000e64000c1e1100 */
[----:B-1----:R-:W-:-:S05]  /*2ad0*/  PRMT R91, R127, 0x8880, RZ ;  /* 0x000088807f5b7816 */ /* 0x002fca00000000ff */
[----:B------:R-:W-:-:S07]  /*2ae0*/  IMAD R22, R91, R120, RZ ;  /* 0x000000785b167224 */ /* 0x000fce00078e02ff */
.L_x_60:
[----:B------:R-:W-:Y:S05]  /*2af0*/  BSYNC B1 ;  /* 0x0000000000017941 */ /* 0x000fea0003800000 */
.L_x_59:
        /* <DEDUP_REMOVED lines=9> */
.L_x_62:
[----:B------:R-:W-:Y:S05]  /*2b90*/  BSYNC B1 ;  /* 0x0000000000017941 */ /* 0x000fea0003800000 */
.L_x_61:
        /* <DEDUP_REMOVED lines=9> */
.L_x_64:
[----:B------:R-:W-:Y:S05]  /*2c30*/  BSYNC B1 ;  /* 0x0000000000017941 */ /* 0x000fea0003800000 */
.L_x_63:
        /* <DEDUP_REMOVED lines=11> */
.L_x_66:
[----:B------:R-:W-:Y:S05]  /*2cf0*/  BSYNC B1 ;  /* 0x0000000000017941 */ /* 0x000fea0003800000 */
.L_x_65:
[----:B------:R-:W-:Y:S01]  /*2d00*/  @!P4 IMAD R105, R105, R23, R22 ;  /* 0x000000176969c224 */ /* 0x000fe200078e0216 */
[----:B------:R-:W-:Y:S04]  /*2d10*/  BSSY B1, `(.L_x_67) ;  /* 0x0000006000017945 */ /* 0x000fe80003800000 */
[----:B------:R4:W-:Y:S01]  /*2d20*/  @!P4 STG.E.U8 desc[UR36][R12.64+0x21], R105 ;  /* 0x000021690c00c986 */ /* 0x0009e2000c101124 */
[----:B------:R-:W-:Y:S05]  /*2d30*/  @P3 BRA `(.L_x_68) ;  /* 0x00000000000c3947 */ /* 0x000fea0003800000 */
[----:B------:R-:W1:Y:S02]  /*2d40*/  LDG.E.U8 R127, desc[UR36][R88.64+0x20] ;  /* 0x00002024587f7981 */ /* 0x000e64000c1e1100 */
[----:B-1----:R-:W-:-:S05]  /*2d50*/  PRMT R91, R127, 0x8880, RZ ;  /* 0x000088807f5b7816 */ /* 0x002fca00000000ff */
[----:B------:R-:W-:-:S07]  /*2d60*/  IMAD R22, R91, R120, RZ ;  /* 0x000000785b167224 */ /* 0x000fce00078e02ff */
.L_x_68:
[----:B------:R-:W-:Y:S05]  /*2d70*/  BSYNC B1 ;  /* 0x0000000000017941 */ /* 0x000fea0003800000 */
.L_x_67:
        /* <DEDUP_REMOVED lines=9> */
.L_x_70:
[----:B------:R-:W-:Y:S05]  /*2e10*/  BSYNC B1 ;  /* 0x0000000000017941 */ /* 0x000fea0003800000 */
.L_x_69:
        /* <DEDUP_REMOVED lines=9> */
.L_x_72:
[----:B------:R-:W-:Y:S05]  /*2eb0*/  BSYNC B1 ;  /* 0x0000000000017941 */ /* 0x000fea0003800000 */
.L_x_71:
        /* <DEDUP_REMOVED lines=11> */
.L_x_74:
[----:B------:R-:W-:Y:S05]  /*2f70*/  BSYNC B1 ;  /* 0x0000000000017941 */ /* 0x000fea0003800000 */
.L_x_73:
[----:B------:R-:W-:Y:S01]  /*2f80*/  @!P4 IMAD R109, R109, R23, R22 ;  /* 0x000000176d6dc224 */ /* 0x000fe200078e0216 */
[----:B------:R-:W-:Y:S04]  /*2f90*/  BSSY B1, `(.L_x_75) ;  /* 0x0000006000017945 */ /* 0x000fe80003800000 */
[----:B------:R0:W-:Y:S01]  /*2fa0*/  @!P4 STG.E.U8 desc[UR36][R12.64+0x29], R109 ;  /* 0x0000296d0c00c986 */ /* 0x0001e2000c101124 */
[----:B------:R-:W-:Y:S05]  /*2fb0*/  @P3 BRA `(.L_x_76) ;  /* 0x00000000000c3947 */ /* 0x000fea0003800000 */
[----:B------:R-:W1:Y:S02]  /*2fc0*/  LDG.E.U8 R127, desc[UR36][R88.64+0x28] ;  /* 0x00002824587f7981 */ /* 0x000e64000c1e1100 */
[----:B-1----:R-:W-:-:S05]  /*2fd0*/  PRMT R91, R127, 0x8880, RZ ;  /* 0x000088807f5b7816 */ /* 0x002fca00000000ff */
[----:B------:R-:W-:-:S07]  /*2fe0*/  IMAD R22, R91, R120, RZ ;  /* 0x000000785b167224 */ /* 0x000fce00078e02ff */
.L_x_76:
[----:B------:R-:W-:Y:S05]  /*2ff0*/  BSYNC B1 ;  /* 0x0000000000017941 */ /* 0x000fea0003800000 */
.L_x_75:
        /* <DEDUP_REMOVED lines=9> */
.L_x_78:
[----:B------:R-:W-:Y:S05]  /*3090*/  BSYNC B1 ;  /* 0x0000000000017941 */ /* 0x000fea0003800000 */
.L_x_77:
        /* <DEDUP_REMOVED lines=9> */
.L_x_80:
[----:B------:R-:W-:Y:S05]  /*3130*/  BSYNC B1 ;  /* 0x0000000000017941 */ /* 0x000fea0003800000 */
.L_x_79:
        /* <DEDUP_REMOVED lines=11> */
.L_x_82:
[----:B------:R-:W-:Y:S05]  /*31f0*/  BSYNC B1 ;  /* 0x0000000000017941 */ /* 0x000fea0003800000 */
.L_x_81:
[----:B------:R-:W-:Y:S01]  /*3200*/  @!P5 IMAD R113, R113, R23, R22 ;  /* 0x000000177171d224 */ /* 0x000fe200078e0216 */
[----:B------:R-:W-:Y:S04]  /*3210*/  BSSY B1, `(.L_x_83) ;  /* 0x0000006000017945 */ /* 0x000fe80003800000 */
[----:B------:R0:W-:Y:S01]  /*3220*/  @!P5 STG.E.U8 desc[UR36][R12.64+0x31], R113 ;  /* 0x000031710c00d986 */ /* 0x0001e2000c101124 */
[----:B------:R-:W-:Y:S05]  /*3230*/  @P4 BRA `(.L_x_84) ;  /* 0x00000000000c4947 */ /* 0x000fea0003800000 */
[----:B------:R-:W1:Y:S02]  /*3240*/  LDG.E.U8 R127, desc[UR36][R88.64+0x30] ;  /* 0x00003024587f7981 */ /* 0x000e64000c1e1100 */
[----:B-1----:R-:W-:-:S05]  /*3250*/  PRMT R91, R127, 0x8880, RZ ;  /* 0x000088807f5b7816 */ /* 0x002fca00000000ff */
[----:B------:R-:W-:-:S07]  /*3260*/  IMAD R22, R91, R120, RZ ;  /* 0x000000785b167224 */ /* 0x000fce00078e02ff */
.L_x_84:
[----:B------:R-:W-:Y:S05]  /*3270*/  BSYNC B1 ;  /* 0x0000000000017941 */ /* 0x000fea0003800000 */
.L_x_83:
        /* <DEDUP_REMOVED lines=9> */
.L_x_86:
[----:B------:R-:W-:Y:S05]  /*3310*/  BSYNC B1 ;  /* 0x0000000000017941 */ /* 0x000fea0003800000 */
.L_x_85:
        /* <DEDUP_REMOVED lines=9> */
.L_x_88:
[----:B------:R-:W-:Y:S05]  /*33b0*/  BSYNC B1 ;  /* 0x0000000000017941 */ /* 0x000fea0003800000 */
.L_x_87:
[C---:B------:R-:W-:Y:S01]  /*33c0*/  ISETP.LT.OR P1, PT, R3.reuse, 0x3a, !P1 ;  /* 0x0000003a0300780c */ /* 0x040fe20004f21670 */
[----:B-1----:R-:W-:Y:S01]  /*33d0*/  @!P3 IMAD R91, R116, R23, R22 ;  /* 0x00000017745bb224 */ /* 0x002fe200078e0216 */
[----:B------:R-:W-:Y:S01]  /*33e0*/  ISETP.GE.AND P0, PT, R0, 0x81, PT ;  /* 0x000000810000780c */ /* 0x000fe20003f06270 */
[----:B------:R-:W-:Y:S01]  /*33f0*/  BSSY B1, `(.L_x_89) ;  /* 0x000000a000017945 */ /* 0x000fe20003800000 */
[----:B------:R-:W-:Y:S02]  /*3400*/  ISETP.LT.OR P5, PT, R3, 0x39, !P2 ;  /* 0x000000390300780c */ /* 0x000fe400057a1670 */
[----:B------:R1:W-:Y:S01]  /*3410*/  @!P3 STG.E.U8 desc[UR36][R12.64+0x38], R91 ;  /* 0x0000385b0c00b986 */ /* 0x0003e2000c101124 */
[----:B------:R-:W-:Y:S02]  /*3420*/  IADD3 R95, P4, R129, 0x80, RZ ;  /* 0x00000080815f7810 */ /* 0x000fe40007f9e0ff */
[C---:B------:R-:W-:Y:S02]  /*3430*/  ISETP.LT.OR P2, PT, R3.reuse, 0x3a, !P2 ;  /* 0x0000003a0300780c */ /* 0x040fe40005741670 */
[----:B------:R-:W-:-:S02]  /*3440*/  ISETP.LT.OR P3, PT, R3, 0x1, !P0 ;  /* 0x000000010300780c */ /* 0x000fc40004761670 */
[----:B------:R-:W-:Y:S11]  /*3450*/  @P1 BRA `(.L_x_90) ;  /* 0x00000000000c1947 */ /* 0x000ff60003800000 */
[----:B------:R-:W1:Y:S02]  /*3460*/  LDG.E.U8 R127, desc[UR36][R130.64+0x39] ;  /* 0x00003924827f7981 */ /* 0x000e64000c1e1100 */
[----:B-1----:R-:W-:-:S05]  /*3470*/  PRMT R91, R127, 0x8880, RZ ;  /* 0x000088807f5b7816 */ /* 0x002fca00000000ff */
[----:B------:R-:W-:-:S07]  /*3480*/  IMAD R22, R91, R120, RZ ;  /* 0x000000785b167224 */ /* 0x000fce00078e02ff */
.L_x_90:
[----:B------:R-:W-:Y:S05]  /*3490*/  BSYNC B1 ;  /* 0x0000000000017941 */ /* 0x000fea0003800000 */
.L_x_89:
[----:B------:R-:W-:Y:S01]  /*34a0*/  @!P1 IMAD R117, R117, R23, R22 ;  /* 0x0000001775759224 */ /* 0x000fe200078e0216 */
[----:B------:R-:W-:Y:S04]  /*34b0*/  BSSY B1, `(.L_x_91) ;  /* 0x0000006000017945 */ /* 0x000fe80003800000 */
[----:B------:R0:W-:Y:S01]  /*34c0*/  @!P1 STG.E.U8 desc[UR36][R12.64+0x39], R117 ;  /* 0x000039750c009986 */ /* 0x0001e2000c101124 */
[----:B------:R-:W-:Y:S05]  /*34d0*/  @P5 BRA `(.L_x_92) ;  /* 0x00000000000c5947 */ /* 0x000fea0003800000 */
[----:B------:R-:W1:Y:S02]  /*34e0*/  LDG.E.U8 R127, desc[UR36][R88.64+0x38] ;  /* 0x00003824587f7981 */ /* 0x000e64000c1e1100 */
[----:B-1----:R-:W-:-:S05]  /*34f0*/  PRMT R91, R127, 0x8880, RZ ;  /* 0x000088807f5b7816 */ /* 0x002fca00000000ff */
[----:B------:R-:W-:-:S07]  /*3500*/  IMAD R22, R91, R120, RZ ;  /* 0x000000785b167224 */ /* 0x000fce00078e02ff */
.L_x_92:
[----:B------:R-:W-:Y:S05]  /*3510*/  BSYNC B1 ;  /* 0x0000000000017941 */ /* 0x000fea0003800000 */
.L_x_91:
[----:B------:R-:W-:Y:S01]  /*3520*/  @!P5 IMAD R93, R118, R23, R22 ;  /* 0x00000017765dd224 */ /* 0x000fe200078e0216 */
[----:B------:R-:W-:Y:S01]  /*3530*/  BSSY B1, `(.L_x_93) ;  /* 0x0000009000017945 */ /* 0x000fe20003800000 */
[----:B------:R-:W-:Y:S02]  /*3540*/  @!P5 IMAD.MOV.U32 R90, RZ, RZ, R132 ;  /* 0x000000ffff5ad224 */ /* 0x000fe400078e0084 */
[----:B-1----:R-:W-:Y:S02]  /*3550*/  @!P5 IMAD.MOV.U32 R91, RZ, RZ, R133 ;  /* 0x000000ffff5bd224 */ /* 0x002fe400078e0085 */
[----:B--2---:R-:W-:-:S03]  /*3560*/  IMAD.X R97, RZ, RZ, R5, P4 ;  /* 0x000000ffff617224 */ /* 0x004fc600020e0605 */
[----:B------:R1:W-:Y:S01]  /*3570*/  @!P5 STG.E.U8 desc[UR36][R90.64+0x38], R93 ;  /* 0x0000385d5a00d986 */ /* 0x0003e2000c101124 */
[----:B------:R-:W-:Y:S05]  /*3580*/  @P2 BRA `(.L_x_94) ;  /* 0x00000000000c2947 */ /* 0x000fea0003800000 */
[----:B------:R-:W1:Y:S02]  /*3590*/  LDG.E.U8 R127, desc[UR36][R88.64+0x39] ;  /* 0x00003924587f7981 */ /* 0x000e64000c1e1100 */
[----:B-1----:R-:W-:-:S05]  /*35a0*/  PRMT R91, R127, 0x8880, RZ ;  /* 0x000088807f5b7816 */ /* 0x002fca00000000ff */
[----:B------:R-:W-:-:S07]  /*35b0*/  IMAD R22, R91, R120, RZ ;  /* 0x000000785b167224 */ /* 0x000fce00078e02ff */
.L_x_94:
[----:B------:R-:W-:Y:S05]  /*35c0*/  BSYNC B1 ;  /* 0x0000000000017941 */ /* 0x000fea0003800000 */
.L_x_93:
[----:B------:R-:W-:Y:S01]  /*35d0*/  ISETP.LT.OR P4, PT, R3, 0x2, !P0 ;  /* 0x000000020300780c */ /* 0x000fe20004781670 */
[----:B------:R-:W-:Y:S01]  /*35e0*/  @!P2 IMAD R119, R119, R23, R22 ;  /* 0x000000177777a224 */ /* 0x000fe200078e0216 */
[----:B------:R-:W-:Y:S01]  /*35f0*/  ISETP.GE.AND P1, PT, R0, 0x89, PT ;  /* 0x000000890000780c */ /* 0x000fe20003f26270 */
[-C--:B-1----:R-:W-:Y:S01]  /*3600*/  IMAD R90, R97, R8.reuse, RZ ;  /* 0x00000008615a7224 */ /* 0x082fe200078e02ff */
[----:B------:R-:W-:Y:S01]  /*3610*/  BSSY B1, `(.L_x_95) ;  /* 0x000000e000017945 */ /* 0x000fe20003800000 */
[C---:B------:R-:W-:Y:S01]  /*3620*/  IMAD.WIDE.U32 R88, R95.reuse, R8, R14 ;  /* 0x000000085f587225 */ /* 0x040fe200078e000e */
[----:B------:R1:W-:Y:S03]  /*3630*/  @!P2 STG.E.U8 desc[UR36][R132.64+0x39], R119 ;  /* 0x000039778400a986 */ /* 0x0003e6000c101124 */
[----:B------:R-:W-:Y:S01]  /*3640*/  IMAD R99, R95, R9, R90 ;  /* 0x000000095f637224 */ /* 0x000fe200078e025a */
[----:B------:R-:W-:-:S02]  /*3650*/  @!P3 IADD3 R90, P5, R12, R124, RZ ;  /* 0x0000007c0c5ab210 */ /* 0x000fc40007fbe0ff */
[----:B------:R-:W-:-:S03]  /*3660*/  IADD3 R88, P2, R88, R6, RZ ;  /* 0x0000000658587210 */ /* 0x000fc60007f5e0ff */
[----:B------:R-:W-:Y:S01]  /*3670*/  @!P3 IMAD.X R91, R13, 0x1, R121, P5 ;  /* 0x000000010d5bb824 */ /* 0x000fe200028e0679 */
[----:B------:R-:W-:Y:S02]  /*3680*/  IADD3.X R89, R7, R89, R99, P2, !PT ;  /* 0x0000005907597210 */ /* 0x000fe400017fe463 */
[----:B------:R-:W-:Y:S02]  /*3690*/  ISETP.LT.OR P2, PT, R3, 0x1, !P1 ;  /* 0x000000010300780c */ /* 0x000fe40004f41670 */
[----:B------:R-:W-:Y:S01]  /*36a0*/  @!P4 IADD3 R94, P5, R12, R124, RZ ;  /* 0x0000007c0c5ec210 */ /* 0x000fe20007fbe0ff */
[----:B-1----:R-:W-:-:S12]  /*36b0*/  @P3 BRA `(.L_x_96) ;  /* 0x00000000000c3947 */ /* 0x002fd80003800000 */
[----:B------:R-:W2:Y:S02]  /*36c0*/  LDG.E.U8 R127, desc[UR36][R88.64] ;  /* 0x00000024587f7981 */ /* 0x000ea4000c1e1100 */
[----:B--2---:R-:W-:-:S05]  /*36d0*/  PRMT R93, R127, 0x8880, RZ ;  /* 0x000088807f5d7816 */ /* 0x004fca00000000ff */
[----:B------:R-:W-:-:S07]  /*36e0*/  IMAD R22, R93, R120, RZ ;  /* 0x000000785d167224 */ /* 0x000fce00078e02ff */
.L_x_96:
[----:B------:R-:W-:Y:S05]  /*36f0*/  BSYNC B1 ;  /* 0x0000000000017941 */ /* 0x000fea0003800000 */
.L_x_95:
[----:B------:R-:W-:Y:S01]  /*3700*/  @!P3 IMAD R97, R56, R23, R22 ;  /* 0x000000173861b224 */ /* 0x000fe200078e0216 */
[----:B------:R-:W-:Y:S01]  /*3710*/  BSSY B1, `(.L_x_97) ;  /* 0x0000008000017945 */ /* 0x000fe20003800000 */
[----:B------:R-:W-:-:S03]  /*3720*/  IMAD.WIDE.U32 R92, R95, R8, R20 ;  /* 0x000000085f5c7225 */ /* 0x000fc600078e0014 */
[----:B------:R1:W-:Y:S01]  /*3730*/  @!P3 STG.E.U8 desc[UR36][R90.64], R97 ;  /* 0x000000615a00b986 */ /* 0x0003e2000c101124 */
[----:B------:R-:W-:Y:S01]  /*3740*/  @!P4 IMAD.X R95, R13, 0x1, R121, P5 ;  /* 0x000000010d5fc824 */ /* 0x000fe200028e0679 */
[----:B------:R-:W-:Y:S06]  /*3750*/  @P4 BRA `(.L_x_98) ;  /* 0x00000000000c4947 */ /* 0x000fec0003800000 */
[----:B------:R-:W1:Y:S02]  /*3760*/  LDG.E.U8 R127, desc[UR36][R88.64+0x1] ;  /* 0x00000124587f7981 */ /* 0x000e64000c1e1100 */
[----:B-1----:R-:W-:-:S05]  /*3770*/  PRMT R91, R127, 0x8880, RZ ;  /* 0x000088807f5b7816 */ /* 0x002fca00000000ff */
[----:B------:R-:W-:-:S07]  /*3780*/  IMAD R22, R91, R120, RZ ;  /* 0x000000785b167224 */ /* 0x000fce00078e02ff */
.L_x_98:
[----:B------:R-:W-:Y:S05]  /*3790*/  BSYNC B1 ;  /* 0x0000000000017941 */ /* 0x000fea0003800000 */
.L_x_97:
[----:B-1----:R-:W-:Y:S01]  /*37a0*/  @!P4 IMAD R97, R57, R23, R22 ;  /* 0x000000173961c224 */ /* 0x002fe200078e0216 */
[----:B------:R-:W-:Y:S01]  /*37b0*/  IADD3 R56, P3, P5, R10, R6, R92 ;  /* 0x000000060a387210 */ /* 0x000fe20007d7e05c */
[----:B------:R-:W-:Y:S01]  /*37c0*/  IMAD.IADD R57, R99, 0x1, R93 ;  /* 0x0000000163397824 */ /* 0x000fe200078e025d */
[----:B------:R-:W-:Y:S02]  /*37d0*/  BSSY B1, `(.L_x_99) ;  /* 0x000000a000017945 */ /* 0x000fe40003800000 */
[----:B------:R1:W-:Y:S01]  /*37e0*/  @!P4 STG.E.U8 desc[UR36][R94.64+0x1], R97 ;  /* 0x000001615e00c986 */ /* 0x0003e2000c101124 */
[----:B------:R-:W-:Y:S02]  /*37f0*/  ISETP.LT.OR P4, PT, R3, 0x2, !P1 ;  /* 0x000000020300780c */ /* 0x000fe40004f81670 */
[----:B------:R-:W-:Y:S02]  /*3800*/  IADD3.X R57, R15, R7, R57, P3, P5 ;  /* 0x000000070f397210 */ /* 0x000fe40001fea439 */
[----:B------:R-:W-:-:S04]  /*3810*/  @!P2 IADD3 R90, P3, P5, R124, R12, R125 ;  /* 0x0000000c7c5aa210 */ /* 0x000fc80007d7e07d */
[----:B------:R-:W-:Y:S01]  /*3820*/  @!P2 IADD3.X R91, R121, R13, R122, P3, P5 ;  /* 0x0000000d795ba210 */ /* 0x000fe20001fea47a */
[----:B------:R-:W-:Y:S08]  /*3830*/  @P2 BRA `(.L_x_100) ;  /* 0x00000000000c2947 */ /* 0x000ff00003800000 */
[----:B------:R-:W2:Y:S02]  /*3840*/  LDG.E.U8 R127, desc[UR36][R56.64] ;  /* 0x00000024387f7981 */ /* 0x000ea4000c1e1100 */
[----:B--2---:R-:W-:-:S05]  /*3850*/  PRMT R93, R127, 0x8880, RZ ;  /* 0x000088807f5d7816 */ /* 0x004fca00000000ff */
[----:B------:R-:W-:-:S07]  /*3860*/  IMAD R22, R93, R120, RZ ;  /* 0x000000785d167224 */ /* 0x000fce00078e02ff */
.L_x_100:
[----:B------:R-:W-:Y:S05]  /*3870*/  BSYNC B1 ;  /* 0x0000000000017941 */ /* 0x000fea0003800000 */
.L_x_99:
[----:B------:R-:W-:-:S05]  /*3880*/  @!P2 IMAD R11, R58, R23, R22 ;  /* 0x000000173a0ba224 */ /* 0x000fca00078e0216 */
[----:B------:R2:W-:Y:S04]  /*3890*/  @!P2 STG.E.U8 desc[UR36][R90.64], R11 ;  /* 0x0000000b5a00a986 */ /* 0x0005e8000c101124 */
[----:B------:R-:W5:Y:S01]  /*38a0*/  @!P4 LDG.E.U8 R127, desc[UR36][R56.64+0x1] ;  /* 0x00000124387fc981 */ /* 0x000f62000c1e1100 */
[----:B-1----:R-:W-:Y:S02]  /*38b0*/  @!P4 IADD3 R95, P3, P5, R125, 0x1, R12 ;  /* 0x000000017d5fc810 */ /* 0x002fe40007d7e00c */
[----:B------:R-:W-:Y:S02]  /*38c0*/  ISETP.LT.OR P2, PT, R3, 0x9, !P0 ;  /* 0x000000090300780c */ /* 0x000fe40004741670 */
[----:B------:R-:W-:Y:S02]  /*38d0*/  @!P4 IADD3.X R4, R122, RZ, R13, P3, P5 ;  /* 0x000000ff7a04c210 */ /* 0x000fe40001fea40d */
[----:B------:R-:W-:-:S02]  /*38e0*/  @!P4 IADD3 R92, P3, R95, R124, RZ ;  /* 0x0000007c5f5cc210 */ /* 0x000fc40007f7e0ff */
[----:B-----5:R-:W-:-:S05]  /*38f0*/  @!P4 PRMT R93, R127, 0x8880, RZ ;  /* 0x000088807f5dc816 */ /* 0x020fca00000000ff */
[----:B------:R-:W-:Y:S02]  /*3900*/  @!P4 IMAD R22, R93, R120, RZ ;  /* 0x000000785d16c224 */ /* 0x000fe400078e02ff */
[----:B------:R-:W-:Y:S02]  /*3910*/  @!P4 IMAD.X R93, R4, 0x1, R121, P3 ;  /* 0x00000001045dc824 */ /* 0x000fe400018e0679 */
[----:B------:R-:W-:-:S05]  /*3920*/  @!P4 IMAD R95, R59, R23, R22 ;  /* 0x000000173b5fc224 */ /* 0x000fca00078e0216 */
[----:B------:R-:W-:Y:S04]  /*3930*/  @!P4 STG.E.U8 desc[UR36][R92.64], R95 ;  /* 0x0000005f5c00c986 */ /* 0x000fe8000c101124 */
[----:B------:R-:W2:Y:S01]  /*3940*/  @!P2 LDG.E.U8 R127, desc[UR36][R88.64+0x8] ;  /* 0x00000824587fa981 */ /* 0x000ea2000c1e1100 */
[----:B------:R-:W-:Y:S02]  /*3950*/  ISETP.LT.OR P3, PT, R3, 0xa, !P0 ;  /* 0x0000000a0300780c */ /* 0x000fe40004761670 */
[----:B------:R-:W-:-:S05]  /*3960*/  @!P2 IADD3 R58, P4, R12, R124, RZ ;  /* 0x0000007c0c3aa210 */ /* 0x000fca0007f9e0ff */
[----:B------:R-:W-:Y:S01]  /*3970*/  @!P2 IMAD.X R59, R13, 0x1, R121, P4 ;  /* 0x000000010d3ba824 */ /* 0x000fe200020e0679 */
[----:B--2---:R-:W-:-:S05]  /*3980*/  @!P2 PRMT R11, R127, 0x8880, RZ ;  /* 0x000088807f0ba816 */ /* 0x004fca00000000ff */
[----:B------:R-:W-:-:S04]  /*3990*/  @!P2 IMAD R22, R11, R120, RZ ;  /* 0x000000780b16a224 */ /* 0x000fc800078e02ff */
[----:B------:R-:W-:-:S05]  /*39a0*/  @!P2 IMAD R11, R60, R23, R22 ;  /* 0x000000173c0ba224 */ /* 0x000fca00078e0216 */
[----:B------:R1:W-:Y:S04]  /*39b0*/  @!P2 STG.E.U8 desc[UR36][R58.64+0x8], R11 ;  /* 0x0000080b3a00a986 */ /* 0x0003e8000c101124 */
[----:B------:R-:W2:Y:S01]  /*39c0*/  @!P3 LDG.E.U8 R127, desc[UR36][R88.64+0x9] ;  /* 0x00000924587fb981 */ /* 0x000ea2000c1e1100 */
[----:B------:R-:W-:Y:S02]  /*39d0*/  ISETP.LT.OR P2, PT, R3, 0x9, !P1 ;  /* 0x000000090300780c */ /* 0x000fe40004f41670 */
[----:B------:R-:W-:Y:S02]  /*39e0*/  @!P3 IADD3 R90, P4, R12, R124, RZ ;  /* 0x0000007c0c5ab210 */ /* 0x000fe40007f9e0ff */
[----:B--2---:R-:W-:-:S05]  /*39f0*/  @!P3 PRMT R91, R127, 0x8880, RZ ;  /* 0x000088807f5bb816 */ /* 0x004fca00000000ff */
[----:B------:R-:W-:Y:S02]  /*3a00*/  @!P3 IMAD R22, R91, R120, RZ ;  /* 0x000000785b16b224 */ /* 0x000fe400078e02ff */
[----:B------:R-:W-:Y:S02]  /*3a10*/  @!P3 IMAD.X R91, R13, 0x1, R121, P4 ;  /* 0x000000010d5bb824 */ /* 0x000fe400020e0679 */
[----:B------:R-:W-:-:S05]  /*3a20*/  @!P3 IMAD R61, R61, R23, R22 ;  /* 0x000000173d3db224 */ /* 0x000fca00078e0216 */
[----:B------:R2:W-:Y:S04]  /*3a30*/  @!P3 STG.E.U8 desc[UR36][R90.64+0x9], R61 ;  /* 0x0000093d5a00b986 */ /* 0x0005e8000c101124 */
[----:B------:R-:W5:Y:S01]  /*3a40*/  @!P2 LDG.E.U8 R127, desc[UR36][R56.64+0x8] ;  /* 0x00000824387fa981 */ /* 0x000f62000c1e1100 */
[----:B-1----:R-:W-:Y:S02]  /*3a50*/  @!P2 IADD3 R59, P4, P5, R125, 0x8, R12 ;  /* 0x000000087d3ba810 */ /* 0x002fe40007d9e00c */
[----:B------:R-:W-:Y:S02]  /*3a60*/  ISETP.LT.OR P3, PT, R3, 0xa, !P1 ;  /* 0x0000000a0300780c */ /* 0x000fe40004f61670 */
[----:B------:R-:W-:Y:S02]  /*3a70*/  @!P2 IADD3.X R4, R122, RZ, R13, P4, P5 ;  /* 0x000000ff7a04a210 */ /* 0x000fe400027ea40d */
[----:B------:R-:W-:-:S05]  /*3a80*/  @!P2 IADD3 R58, P4, R59, R124, RZ ;  /* 0x0000007c3b3aa210 */ /* 0x000fca0007f9e0ff */
[----:B------:R-:W-:Y:S01]  /*3a90*/  @!P2 IMAD.X R59, R4, 0x1, R121, P4 ;  /* 0x00000001043ba824 */ /* 0x000fe200020e0679 */
[----:B-----5:R-:W-:-:S05]  /*3aa0*/  @!P2 PRMT R11, R127, 0x8880, RZ ;  /* 0x000088807f0ba816 */ /* 0x020fca00000000ff */
[----:B------:R-:W-:-:S04]  /*3ab0*/  @!P2 IMAD R22, R11, R120, RZ ;  /* 0x000000780b16a224 */ /* 0x000fc800078e02ff */
[----:B------:R-:W-:-:S05]  /*3ac0*/  @!P2 IMAD R11, R62, R23, R22 ;  /* 0x000000173e0ba224 */ /* 0x000fca00078e0216 */
[----:B------:R1:W-:Y:S04]  /*3ad0*/  @!P2 STG.E.U8 desc[UR36][R58.64], R11 ;  /* 0x0000000b3a00a986 */ /* 0x0003e8000c101124 */
[----:B------:R-:W5:Y:S01]  /*3ae0*/  @!P3 LDG.E.U8 R127, desc[UR36][R56.64+0x9] ;  /* 0x00000924387fb981 */ /* 0x000f62000c1e1100 */
[----:B--2---:R-:W-:Y:S02]  /*3af0*/  @!P3 IADD3 R91, P4, P5, R125, 0x9, R12 ;  /* 0x000000097d5bb810 */ /* 0x004fe40007d9e00c */
[----:B------:R-:W-:Y:S02]  /*3b00*/  ISETP.LT.OR P2, PT, R3, 0x11, !P0 ;  /* 0x000000110300780c */ /* 0x000fe40004741670 */
[----:B------:R-:W-:Y:S02]  /*3b10*/  @!P3 IADD3.X R4, R122, RZ, R13, P4, P5 ;  /* 0x000000ff7a04b210 */ /* 0x000fe400027ea40d */
[----:B------:R-:W-:-:S02]  /*3b20*/  @!P3 IADD3 R60, P4, R91, R124, RZ ;  /* 0x0000007c5b3cb210 */ /* 0x000fc40007f9e0ff */
[----:B-----5:R-:W-:-:S05]  /*3b30*/  @!P3 PRMT R61, R127, 0x8880, RZ ;  /* 0x000088807f3db816 */ /* 0x020fca00000000ff */
[----:B------:R-:W-:Y:S02]  /*3b40*/  @!P3 IMAD R22, R61, R120, RZ ;  /* 0x000000783d16b224 */ /* 0x000fe400078e02ff */
[----:B------:R-:W-:Y:S02]  /*3b50*/  @!P3 IMAD.X R61, R4, 0x1, R121, P4 ;  /* 0x00000001043db824 */ /* 0x000fe400020e0679 */
[----:B------:R-:W-:-:S05]  /*3b60*/  @!P3 IMAD R63, R63, R23, R22 ;  /* 0x000000173f3fb224 */ /* 0x000fca00078e0216 */
[----:B------:R2:W-:Y:S04]  /*3b70*/  @!P3 STG.E.U8 desc[UR36][R60.64], R63 ;  /* 0x0000003f3c00b986 */ /* 0x0005e8000c101124 */
[----:B------:R-:W5:Y:S01]  /*3b80*/  @!P2 LDG.E.U8 R127, desc[UR36][R88.64+0x10] ;  /* 0x00001024587fa981 */ /* 0x000f62000c1e1100 */
[----:B------:R-:W-:Y:S02]  /*3b90*/  ISETP.LT.OR P3, PT, R3, 0x12, !P0 ;  /* 0x000000120300780c */ /* 0x000fe40004761670 */
[----:B-1----:R-:W-:-:S05]  /*3ba0*/  @!P2 IADD3 R58, P4, R12, R124, RZ ;  /* 0x0000007c0c3aa210 */ /* 0x002fca0007f9e0ff */
[----:B------:R-:W-:Y:S01]  /*3bb0*/  @!P2 IMAD.X R59, R13, 0x1, R121, P4 ;  /* 0x000000010d3ba824 */ /* 0x000fe200020e0679 */
[----:B-----5:R-:W-:-:S05]  /*3bc0*/  @!P2 PRMT R11, R127, 0x8880, RZ ;  /* 0x000088807f0ba816 */ /* 0x020fca00000000ff */
[----:B------:R-:W-:-:S04]  /*3bd0*/  @!P2 IMAD R22, R11, R120, RZ ;  /* 0x000000780b16a224 */ /* 0x000fc800078e02ff */
[----:B------:R-:W-:-:S05]  /*3be0*/  @!P2 IMAD R11, R64, R23, R22 ;  /* 0x00000017400ba224 */ /* 0x000fca00078e0216 */
[----:B------:R1:W-:Y:S04]  /*3bf0*/  @!P2 STG.E.U8 desc[UR36][R58.64+0x10], R11 ;  /* 0x0000100b3a00a986 */ /* 0x0003e8000c101124 */
[----:B------:R-:W5:Y:S01]  /*3c00*/  @!P3 LDG.E.U8 R127, desc[UR36][R88.64+0x11] ;  /* 0x00001124587fb981 */ /* 0x000f62000c1e1100 */
[----:B------:R-:W-:Y:S02]  /*3c10*/  ISETP.LT.OR P2, PT, R3, 0x11, !P1 ;  /* 0x000000110300780c */ /* 0x000fe40004f41670 */
[----:B--2---:R-:W-:Y:S02]  /*3c20*/  @!P3 IADD3 R60, P4, R12, R124, RZ ;  /* 0x0000007c0c3cb210 */ /* 0x004fe40007f9e0ff */
[----:B-----5:R-:W-:-:S05]  /*3c30*/  @!P3 PRMT R61, R127, 0x8880, RZ ;  /* 0x000088807f3db816 */ /* 0x020fca00000000ff */
        /* <DEDUP_REMOVED lines=15> */
[----:B------:R-:W-:Y:S02]  /*3d30*/  @!P3 IADD3 R63, P4, P5, R125, 0x11, R12 ;  /* 0x000000117d3fb810 */ /* 0x000fe40007d9e00c */
[----:B------:R-:W-:Y:S02]  /*3d40*/  ISETP.LT.OR P2, PT, R3, 0x19, !P0 ;  /* 0x000000190300780c */ /* 0x000fe40004741670 */
[----:B------:R-:W-:Y:S02]  /*3d50*/  @!P3 IADD3.X R4, R122, RZ, R13, P4, P5 ;  /* 0x000000ff7a04b210 */ /* 0x000fe400027ea40d */
[----:B--2---:R-:W-:-:S02]  /*3d60*/  @!P3 IADD3 R60, P4, R63, R124, RZ ;  /* 0x0000007c3f3cb210 */ /* 0x004fc40007f9e0ff */
        /* <DEDUP_REMOVED lines=168> */
[----:B------:R-:W-:Y:S02]  /*47f0*/  @!P2 IADD3 R58, P4, R59, R124, RZ ;  /* 0x0000007c3b3aa210 */ /* 0x000fe40007f9e0ff */
[----:B------:R-:W-:-:S05]  /*4800*/  @!P2 IADD3.X R4, R122, RZ, R13, P0, P3 ;  /* 0x000000ff7a04a210 */ /* 0x000fca00007e640d */
[----:B------:R-:W-:Y:S01]  /*4810*/  @!P2 IMAD.X R59, R4, 0x1, R121, P4 ;  /* 0x00000001043ba824 */ /* 0x000fe200020e0679 */
[----:B-----5:R-:W-:-:S05]  /*4820*/  @!P2 PRMT R11, R127, 0x8880, RZ ;  /* 0x000088807f0ba816 */ /* 0x020fca00000000ff */
[----:B------:R-:W-:-:S04]  /*4830*/  @!P2 IMAD R22, R11, R120, RZ ;  /* 0x000000780b16a224 */ /* 0x000fc800078e02ff */
[----:B------:R-:W-:-:S05]  /*4840*/  @!P2 IMAD R11, R86, R23, R22 ;  /* 0x00000017560ba224 */ /* 0x000fca00078e0216 */
[----:B------:R1:W-:Y:S04]  /*4850*/  @!P2 STG.E.U8 desc[UR36][R58.64], R11 ;  /* 0x0000000b3a00a986 */ /* 0x0003e8000c101124 */
[----:B------:R5:W3:Y:S01]  /*4860*/  @!P1 LDG.E.U8 R127, desc[UR36][R56.64+0x39] ;  /* 0x00003924387f9981 */ /* 0x000ae2000c1e1100 */
[----:B------:R-:W-:Y:S02]  /*4870*/  IADD3 R129, P0, R129, 0x100, RZ ;  /* 0x0000010081817810 */ /* 0x000fe40007f1e0ff */
[----:B--2---:R-:W-:-:S03]  /*4880*/  @!P1 IADD3 R61, P4, P5, R125, 0x39, R12 ;  /* 0x000000397d3d9810 */ /* 0x004fc60007d9e00c */
[----:B------:R-:W-:Y:S01]  /*4890*/  IMAD.X R5, RZ, RZ, R5, P0 ;  /* 0x000000ffff057224 */ /* 0x000fe200000e0605 */
[----:B------:R-:W-:-:S03]  /*48a0*/  ISETP.GE.AND P0, PT, R0, 0x101, PT ;  /* 0x000001010000780c */ /* 0x000fc60003f06270 */
[-C--:B------:R-:W-:Y:S01]  /*48b0*/  IMAD R60, R5, R8.reuse, RZ ;  /* 0x00000008053c7224 */ /* 0x080fe200078e02ff */
[----:B------:R-:W-:Y:S01]  /*48c0*/  ISETP.LT.OR P2, PT, R3, 0x1, !P0 ;  /* 0x000000010300780c */ /* 0x000fe20004741670 */
[----:B------:R-:W-:Y:S01]  /*48d0*/  IMAD.WIDE.U32 R4, R129, R8, R14 ;  /* 0x0000000881047225 */ /* 0x000fe200078e000e */
[----:B------:R-:W-:Y:S02]  /*48e0*/  @!P1 IADD3.X R14, R122, RZ, R13, P4, P5 ;  /* 0x000000ff7a0e9210 */ /* 0x000fe400027ea40d */
[----:B-----5:R-:W-:Y:S01]  /*48f0*/  @!P1 IADD3 R56, P4, R61, R124, RZ ;  /* 0x0000007c3d389210 */ /* 0x020fe20007f9e0ff */
[----:B------:R-:W-:Y:S01]  /*4900*/  IMAD R63, R129, R9, R60 ;  /* 0x00000009813f7224 */ /* 0x000fe200078e023c */
[----:B------:R-:W-:-:S03]  /*4910*/  IADD3 R4, P3, R4, R6, RZ ;  /* 0x0000000604047210 */ /* 0x000fc60007f7e0ff */
[----:B------:R-:W-:Y:S01]  /*4920*/  @!P1 IMAD.X R57, R14, 0x1, R121, P4 ;  /* 0x000000010e399824 */ /* 0x000fe200020e0679 */
[----:B------:R-:W-:Y:S02]  /*4930*/  IADD3.X R5, R7, R5, R63, P3, !PT ;  /* 0x0000000507057210 */ /* 0x000fe40001ffe43f */
[----:B---3--:R-:W-:-:S05]  /*4940*/  @!P1 PRMT R62, R127, 0x8880, RZ ;  /* 0x000088807f3e9816 */ /* 0x008fca00000000ff */
[----:B------:R-:W-:-:S04]  /*4950*/  @!P1 IMAD.MOV.U32 R9, RZ, RZ, R62 ;  /* 0x000000ffff099224 */ /* 0x000fc800078e003e */
[----:B------:R-:W-:-:S04]  /*4960*/  @!P1 IMAD R22, R9, R120, RZ ;  /* 0x0000007809169224 */ /* 0x000fc800078e02ff */
[----:B------:R-:W-:-:S05]  /*4970*/  @!P1 IMAD R87, R87, R23, R22 ;  /* 0x0000001757579224 */ /* 0x000fca00078e0216 */
[----:B------:R-:W-:Y:S04]  /*4980*/  @!P1 STG.E.U8 desc[UR36][R56.64], R87 ;  /* 0x0000005738009986 */ /* 0x000fe8000c101124 */
[----:B------:R-:W2:Y:S01]  /*4990*/  @!P2 LDG.E.U8 R127, desc[UR36][R4.64] ;  /* 0x00000024047fa981 */ /* 0x000ea2000c1e1100 */
[----:B------:R-:W-:Y:S02]  /*49a0*/  ISETP.LT.OR P3, PT, R3, 0x2, !P0 ;  /* 0x000000020300780c */ /* 0x000fe40004761670 */
[----:B-1----:R-:W-:-:S05]  /*49b0*/  @!P2 IADD3 R58, P1, R12, R126, RZ ;  /* 0x0000007e0c3aa210 */ /* 0x002fca0007f3e0ff */
[----:B------:R-:W-:Y:S01]  /*49c0*/  @!P2 IMAD.X R59, R13, 0x1, R123, P1 ;  /* 0x000000010d3ba824 */ /* 0x000fe200008e067b */
[----:B--2---:R-:W-:-:S05]  /*49d0*/  @!P2 PRMT R9, R127, 0x8880, RZ ;  /* 0x000088807f09a816 */ /* 0x004fca00000000ff */
[----:B------:R-:W-:-:S04]  /*49e0*/  @!P2 IMAD R22, R9, R120, RZ ;  /* 0x000000780916a224 */ /* 0x000fc800078e02ff */
[----:B------:R-:W-:-:S05]  /*49f0*/  @!P2 IMAD R61, R24, R23, R22 ;  /* 0x00000017183da224 */ /* 0x000fca00078e0216 */
[----:B------:R-:W-:Y:S04]  /*4a00*/  @!P2 STG.E.U8 desc[UR36][R58.64], R61 ;  /* 0x0000003d3a00a986 */ /* 0x000fe8000c101124 */
[----:B------:R-:W2:Y:S01]  /*4a10*/  @!P3 LDG.E.U8 R127, desc[UR36][R4.64+0x1] ;  /* 0x00000124047fb981 */ /* 0x000ea2000c1e1100 */
[----:B------:R-:W-:Y:S01]  /*4a20*/  IMAD.WIDE.U32 R8, R129, R8, R20 ;  /* 0x0000000881087225 */ /* 0x000fe200078e0014 */
[----:B------:R-:W-:-:S03]  /*4a30*/  ISETP.GE.AND P1, PT, R0, 0x109, PT ;  /* 0x000001090000780c */ /* 0x000fc60003f26270 */
[----:B------:R-:W-:Y:S01]  /*4a40*/  IMAD.IADD R14, R63, 0x1, R9 ;  /* 0x000000013f0e7824 */ /* 0x000fe200078e0209 */
[----:B------:R-:W-:Y:S02]  /*4a50*/  IADD3 R6, P4, P5, R10, R6, R8 ;  /* 0x000000060a067210 */ /* 0x000fe40007d9e008 */
[----:B------:R-:W-:Y:S02]  /*4a60*/  ISETP.LT.OR P2, PT, R3, 0x1, !P1 ;  /* 0x000000010300780c */ /* 0x000fe40004f41670 */
[----:B------:R-:W-:Y:S02]  /*4a70*/  IADD3.X R7, R15, R7, R14, P4, P5 ;  /* 0x000000070f077210 */ /* 0x000fe400027ea40e */
[----:B------:R-:W-:Y:S02]  /*4a80*/  @!P3 IADD3 R10, P4, R12, R126, RZ ;  /* 0x0000007e0c0ab210 */ /* 0x000fe40007f9e0ff */
[----:B--2---:R-:W-:-:S05]  /*4a90*/  @!P3 PRMT R11, R127, 0x8880, RZ ;  /* 0x000088807f0bb816 */ /* 0x004fca00000000ff */
[----:B------:R-:W-:Y:S02]  /*4aa0*/  @!P3 IMAD.MOV.U32 R9, RZ, RZ, R11 ;  /* 0x000000ffff09b224 */ /* 0x000fe400078e000b */
[----:B------:R-:W-:Y:S02]  /*4ab0*/  @!P3 IMAD.X R11, R13, 0x1, R123, P4 ;  /* 0x000000010d0bb824 */ /* 0x000fe400020e067b */
[----:B------:R-:W-:-:S04]  /*4ac0*/  @!P3 IMAD R22, R9, R120, RZ ;  /* 0x000000780916b224 */ /* 0x000fc800078e02ff */
[----:B------:R-:W-:-:S05]  /*4ad0*/  @!P3 IMAD R25, R25, R23, R22 ;  /* 0x000000171919b224 */ /* 0x000fca00078e0216 */
[----:B------:R1:W-:Y:S04]  /*4ae0*/  @!P3 STG.E.U8 desc[UR36][R10.64+0x1], R25 ;  /* 0x000001190a00b986 */ /* 0x0003e8000c101124 */
[----:B------:R-:W2:Y:S01]  /*4af0*/  @!P2 LDG.E.U8 R127, desc[UR36][R6.64] ;  /* 0x00000024067fa981 */ /* 0x000ea2000c1e1100 */
[----:B------:R-:W-:Y:S02]  /*4b00*/  ISETP.LT.OR P3, PT, R3, 0x2, !P1 ;  /* 0x000000020300780c */ /* 0x000fe40004f61670 */
[----:B------:R-:W-:Y:S02]  /*4b10*/  @!P2 IADD3 R8, P4, P5, R126, R12, R125 ;  /* 0x0000000c7e08a210 */ /* 0x000fe40007d9e07d */
[----:B--2---:R-:W-:-:S05]  /*4b20*/  @!P2 PRMT R9, R127, 0x8880, RZ ;  /* 0x000088807f09a816 */ /* 0x004fca00000000ff */
[----:B------:R-:W-:Y:S01]  /*4b30*/  @!P2 IMAD R22, R9, R120, RZ ;  /* 0x000000780916a224 */ /* 0x000fe200078e02ff */
[----:B------:R-:W-:-:S03]  /*4b40*/  @!P2 IADD3.X R9, R123, R13, R122, P4, P5 ;  /* 0x0000000d7b09a210 */ /* 0x000fc600027ea47a */
[----:B------:R-:W-:-:S05]  /*4b50*/  @!P2 IMAD R15, R26, R23, R22 ;  /* 0x000000171a0fa224 */ /* 0x000fca00078e0216 */
[----:B------:R2:W-:Y:S04]  /*4b60*/  @!P2 STG.E.U8 desc[UR36][R8.64], R15 ;  /* 0x0000000f0800a986 */ /* 0x0005e8000c101124 */
[----:B------:R-:W3:Y:S01]  /*4b70*/  @!P3 LDG.E.U8 R127, desc[UR36][R6.64+0x1] ;  /* 0x00000124067fb981 */ /* 0x000ee2000c1e1100 */
[----:B------:R-:W-:Y:S02]  /*4b80*/  @!P3 IADD3 R21, P4, P5, R125, 0x1, R12 ;  /* 0x000000017d15b810 */ /* 0x000fe40007d9e00c */
[----:B------:R-:W-:Y:S02]  /*4b90*/  ISETP.LT.OR P2, PT, R3, 0x9, !P0 ;  /* 0x000000090300780c */ /* 0x000fe40004741670 */
[----:B------:R-:W-:Y:S02]  /*4ba0*/  @!P3 IADD3.X R0, R122, RZ, R13, P4, P5 ;  /* 0x000000ff7a00b210 */ /* 0x000fe400027ea40d */
[----:B-1----:R-:W-:-:S02]  /*4bb0*/  @!P3 IADD3 R10, P4, R21, R126, RZ ;  /* 0x0000007e150ab210 */ /* 0x002fc40007f9e0ff */
[----:B---3--:R-:W-:-:S05]  /*4bc0*/  @!P3 PRMT R11, R127, 0x8880, RZ ;  /* 0x000088807f0bb816 */ /* 0x008fca00000000ff */
[----:B------:R-:W-:Y:S02]  /*4bd0*/  @!P3 IMAD R22, R11, R120, RZ ;  /* 0x000000780b16b224 */ /* 0x000fe400078e02ff */
[----:B------:R-:W-:Y:S02]  /*4be0*/  @!P3 IMAD.X R11, R0, 0x1, R123, P4 ;  /* 0x00000001000bb824 */ /* 0x000fe400020e067b */
[----:B------:R-:W-:-:S05]  /*4bf0*/  @!P3 IMAD R27, R27, R23, R22 ;  /* 0x000000171b1bb224 */ /* 0x000fca00078e0216 */
[----:B------:R1:W-:Y:S04]  /*4c00*/  @!P3 STG.E.U8 desc[UR36][R10.64], R27 ;  /* 0x0000001b0a00b986 */ /* 0x0003e8000c101124 */
[----:B------:R-:W3:Y:S01]  /*4c10*/  @!P2 LDG.E.U8 R127, desc[UR36][R4.64+0x8] ;  /* 0x00000824047fa981 */ /* 0x000ee2000c1e1100 */
[----:B------:R-:W-:Y:S02]  /*4c20*/  ISETP.LT.OR P4, PT, R3, 0xa, !P0 ;  /* 0x0000000a0300780c */ /* 0x000fe40004781670 */
[----:B--2---:R-:W-:Y:S02]  /*4c30*/  @!P2 IADD3 R8, P3, R12, R126, RZ ;  /* 0x0000007e0c08a210 */ /* 0x004fe40007f7e0ff */
[----:B---3--:R-:W-:-:S05]  /*4c40*/  @!P2 PRMT R9, R127, 0x8880, RZ ;  /* 0x000088807f09a816 */ /* 0x008fca00000000ff */
[----:B------:R-:W-:Y:S02]  /*4c50*/  @!P2 IMAD R22, R9, R120, RZ ;  /* 0x000000780916a224 */ /* 0x000fe400078e02ff */
[----:B------:R-:W-:Y:S02]  /*4c60*/  @!P2 IMAD.X R9, R13, 0x1, R123, P3 ;  /* 0x000000010d09a824 */ /* 0x000fe400018e067b */
[----:B------:R-:W-:-:S05]  /*4c70*/  @!P2 IMAD R15, R28, R23, R22 ;  /* 0x000000171c0fa224 */ /* 0x000fca00078e0216 */
[----:B------:R2:W-:Y:S04]  /*4c80*/  @!P2 STG.E.U8 desc[UR36][R8.64+0x8], R15 ;  /* 0x0000080f0800a986 */ /* 0x0005e8000c101124 */
[----:B------:R-:W3:Y:S01]  /*4c90*/  @!P4 LDG.E.U8 R127, desc[UR36][R4.64+0x9] ;  /* 0x00000924047fc981 */ /* 0x000ee2000c1e1100 */
[----:B------:R-:W-:Y:S02]  /*4ca0*/  ISETP.LT.OR P3, PT, R3, 0x9, !P1 ;  /* 0x000000090300780c */ /* 0x000fe40004f61670 */
[----:B-1----:R-:W-:Y:S02]  /*4cb0*/  @!P4 IADD3 R10, P2, R12, R126, RZ ;  /* 0x0000007e0c0ac210 */ /* 0x002fe40007f5e0ff */
[----:B---3--:R-:W-:-:S05]  /*4cc0*/  @!P4 PRMT R11, R127, 0x8880, RZ ;  /* 0x000088807f0bc816 */ /* 0x008fca00000000ff */
[----:B------:R-:W-:Y:S02]  /*4cd0*/  @!P4 IMAD R22, R11, R120, RZ ;  /* 0x000000780b16c224 */ /* 0x000fe400078e02ff */
[----:B------:R-:W-:Y:S02]  /*4ce0*/  @!P4 IMAD.X R11, R13, 0x1, R123, P2 ;  /* 0x000000010d0bc824 */ /* 0x000fe400010e067b */
[----:B------:R-:W-:-:S05]  /*4cf0*/  @!P4 IMAD R29, R29, R23, R22 ;  /* 0x000000171d1dc224 */ /* 0x000fca00078e0216 */
[----:B------:R1:W-:Y:S04]  /*4d00*/  @!P4 STG.E.U8 desc[UR36][R10.64+0x9], R29 ;  /* 0x0000091d0a00c986 */ /* 0x0003e8000c101124 */
[----:B------:R-:W3:Y:S01]  /*4d10*/  @!P3 LDG.E.U8 R127, desc[UR36][R6.64+0x8] ;  /* 0x00000824067fb981 */ /* 0x000ee2000c1e1100 */
[----:B--2---:R-:W-:Y:S02]  /*4d20*/  @!P3 IADD3 R15, P4, P5, R125, 0x8, R12 ;  /* 0x000000087d0fb810 */ /* 0x004fe40007d9e00c */
[----:B------:R-:W-:Y:S02]  /*4d30*/  ISETP.LT.OR P2, PT, R3, 0xa, !P1 ;  /* 0x0000000a0300780c */ /* 0x000fe40004f41670 */
[----:B------:R-:W-:Y:S02]  /*4d40*/  @!P3 IADD3.X R0, R122, RZ, R13, P4, P5 ;  /* 0x000000ff7a00b210 */ /* 0x000fe400027ea40d */
[----:B------:R-:W-:-:S02]  /*4d50*/  @!P3 IADD3 R8, P4, R15, R126, RZ ;  /* 0x0000007e0f08b210 */ /* 0x000fc40007f9e0ff */
[----:B---3--:R-:W-:-:S05]  /*4d60*/  @!P3 PRMT R9, R127, 0x8880, RZ ;  /* 0x000088807f09b816 */ /* 0x008fca00000000ff */
[----:B------:R-:W-:Y:S02]  /*4d70*/  @!P3 IMAD R22, R9, R120, RZ ;  /* 0x000000780916b224 */ /* 0x000fe400078e02ff */
[----:B------:R-:W-:Y:S02]  /*4d80*/  @!P3 IMAD.X R9, R0, 0x1, R123, P4 ;  /* 0x000000010009b824 */ /* 0x000fe400020e067b */
        /* <DEDUP_REMOVED lines=211> */
[----:B------:R-:W-:Y:S02]  /*5ac0*/  @!P2 IADD3 R4, P0, R9, R126, RZ ;  /* 0x0000007e0904a210 */ /* 0x000fe40007f1e0ff */
[----:B------:R-:W-:-:S02]  /*5ad0*/  @!P2 IADD3.X R0, R122, RZ, R13, P3, P4 ;  /* 0x000000ff7a00a210 */ /* 0x000fc40001fe840d */
[----:B---3--:R-:W-:-:S05]  /*5ae0*/  @!P2 PRMT R5, R127, 0x8880, RZ ;  /* 0x000088807f05a816 */ /* 0x008fca00000000ff */
[----:B------:R-:W-:Y:S02]  /*5af0*/  @!P2 IMAD R22, R5, R120, RZ ;  /* 0x000000780516a224 */ /* 0x000fe400078e02ff */
[----:B------:R-:W-:Y:S02]  /*5b00*/  @!P2 IMAD.X R5, R0, 0x1, R123, P0 ;  /* 0x000000010005a824 */ /* 0x000fe400000e067b */
[----:B------:R-:W-:-:S05]  /*5b10*/  @!P2 IMAD R3, R54, R23, R22 ;  /* 0x000000173603a224 */ /* 0x000fca00078e0216 */
[----:B------:R1:W-:Y:S04]  /*5b20*/  @!P2 STG.E.U8 desc[UR36][R4.64], R3 ;  /* 0x000000030400a986 */ /* 0x0003e8000c101124 */
[----:B------:R-:W2:Y:S02]  /*5b30*/  @!P1 LDG.E.U8 R127, desc[UR36][R6.64+0x39] ;  /* 0x00003924067f9981 */ /* 0x000ea4000c1e1100 */
[----:B--2---:R-:W-:-:S05]  /*5b40*/  @!P1 PRMT R9, R127, 0x8880, RZ ;  /* 0x000088807f099816 */ /* 0x004fca00000000ff */
[----:B------:R-:W-:-:S04]  /*5b50*/  @!P1 IMAD R22, R9, R120, RZ ;  /* 0x0000007809169224 */ /* 0x000fc800078e02ff */
[----:B------:R-:W-:Y:S01]  /*5b60*/  IMAD R55, R55, R23, R22 ;  /* 0x0000001737377224 */ /* 0x000fe200078e0216 */
[----:B-1----:R-:W-:Y:S06]  /*5b70*/  @P1 BRA `(.L_x_101) ;  /* 0x0000001800c41947 */ /* 0x002fec0003800000 */
[----:B------:R-:W-:-:S04]  /*5b80*/  IADD3 R5, P0, P1, R125, 0x39, R12 ;  /* 0x000000397d057810 */ /* 0x000fc8000791e00c */
[----:B0---4-:R-:W-:Y:S02]  /*5b90*/  IADD3.X R12, R122, RZ, R13, P0, P1 ;  /* 0x000000ff7a0c7210 */ /* 0x011fe400007e240d */
[----:B------:R-:W-:-:S05]  /*5ba0*/  IADD3 R4, P0, R5, R126, RZ ;  /* 0x0000007e05047210 */ /* 0x000fca0007f1e0ff */
[----:B------:R-:W-:-:S05]  /*5bb0*/  IMAD.X R5, R12, 0x1, R123, P0 ;  /* 0x000000010c057824 */ /* 0x000fca00000e067b */
[----:B------:R1:W-:Y:S01]  /*5bc0*/  STG.E.U8 desc[UR36][R4.64], R55 ;  /* 0x0000003704007986 */ /* 0x0003e2000c101124 */
[----:B------:R-:W-:Y:S05]  /*5bd0*/  BRA `(.L_x_101) ;  /* 0x0000001800ac7947 */ /* 0x000fea0003800000 */
.L_x_30:
[C---:B------:R-:W-:Y:S01]  /*5be0*/  ISETP.GE.AND P5, PT, R0.reuse, 0x1, PT ;  /* 0x000000010000780c */ /* 0x040fe20003fa6270 */
[----:B------:R-:W-:Y:S01]  /*5bf0*/  ULDC.64 UR4, c[0x0][0x5c0] ;  /* 0x0001700000047ab9 */ /* 0x000fe20000000a00 */
[----:B------:R-:W-:Y:S02]  /*5c00*/  ISETP.GE.AND P2, PT, R0, 0x9, PT ;  /* 0x000000090000780c */ /* 0x000fe40003f46270 */
[C---:B------:R-:W-:Y:S02]  /*5c10*/  ISETP.LT.OR P1, PT, R3.reuse, 0x1, !P5 ;  /* 0x000000010300780c */ /* 0x040fe40006f21670 */
[C---:B------:R-:W-:Y:S02]  /*5c20*/  ISETP.LT.OR P4, PT, R3.reuse, 0x2, !P5 ;  /* 0x000000020300780c */ /* 0x040fe40006f81670 */
[----:B------:R-:W-:Y:S02]  /*5c30*/  IADD3 R6, P0, R20, UR4, RZ ;  /* 0x0000000414067c10 */ /* 0x000fe4000ff1e0ff */
[----:B------:R-:W-:-:S02]  /*5c40*/  ISETP.LT.OR P3, PT, R3, 0x2, !P2 ;  /* 0x000000020300780c */ /* 0x000fc40005761670 */
[----:B------:R-:W-:Y:S02]  /*5c50*/  IADD3.X R7, R132, UR5, RZ, P0, !PT ;  /* 0x0000000584077c10 */ /* 0x000fe400087fe4ff */
[----:B------:R-:W-:-:S03]  /*5c60*/  ISETP.LT.OR P0, PT, R3, 0x1, !P2 ;  /* 0x000000010300780c */ /* 0x000fc60005701670 */
[-C--:B------:R-:W-:Y:S02]  /*5c70*/  @!P1 IMAD R9, R88, R23.reuse, RZ ;  /* 0x0000001758099224 */ /* 0x080fe400078e02ff */
[----:B------:R-:W-:-:S03]  /*5c80*/  @!P4 IMAD R89, R89, R23, RZ ;  /* 0x000000175959c224 */ /* 0x000fc600078e02ff */
[----:B------:R0:W-:Y:S01]  /*5c90*/  @!P1 STG.E.U8 desc[UR36][R6.64], R9 ;  /* 0x0000000906009986 */ /* 0x0001e2000c101124 */
[----:B------:R-:W-:Y:S01]  /*5ca0*/  IADD3 R4, P1, R6, R125, RZ ;  /* 0x0000007d06047210 */ /* 0x000fe20007f3e0ff */
[-C--:B------:R-:W-:Y:S02]  /*5cb0*/  @!P3 IMAD R91, R91, R23.reuse, RZ ;  /* 0x000000175b5bb224 */ /* 0x080fe400078e02ff */
[----:B------:R-:W-:Y:S01]  /*5cc0*/  @!P4 STG.E.U8 desc[UR36][R6.64+0x1], R89 ;  /* 0x000001590600c986 */ /* 0x000fe2000c101124 */
[----:B------:R-:W-:Y:S01]  /*5cd0*/  ISETP.LT.OR P4, PT, R3, 0x9, !P5 ;  /* 0x000000090300780c */ /* 0x000fe20006f81670 */
[----:B------:R-:W-:Y:S01]  /*5ce0*/  IMAD.X R5, R7, 0x1, R122, P1 ;  /* 0x0000000107057824 */ /* 0x000fe200008e067a */
[----:B------:R-:W-:Y:S01]  /*5cf0*/  ISETP.LT.OR P1, PT, R3, 0xa, !P5 ;  /* 0x0000000a0300780c */ /* 0x000fe20006f21670 */
[----:B------:R-:W-:-:S03]  /*5d00*/  @!P0 IMAD R11, R90, R23, RZ ;  /* 0x000000175a0b8224 */ /* 0x000fc600078e02ff */
[----:B------:R-:W-:Y:S01]  /*5d10*/  @!P3 STG.E.U8 desc[UR36][R4.64+0x1], R91 ;  /* 0x0000015b0400b986 */ /* 0x000fe2000c101124 */
[----:B------:R-:W-:-:S03]  /*5d20*/  ISETP.LT.OR P3, PT, R3, 0xa, !P2 ;  /* 0x0000000a0300780c */ /* 0x000fc60005761670 */
[----:B------:R-:W-:Y:S01]  /*5d30*/  @!P0 STG.E.U8 desc[UR36][R4.64], R11 ;  /* 0x0000000b04008986 */ /* 0x000fe2000c101124 */
[----:B------:R-:W-:Y:S02]  /*5d40*/  ISETP.LT.OR P0, PT, R3, 0x9, !P2 ;  /* 0x000000090300780c */ /* 0x000fe40005701670 */
[-C--:B0-----:R-:W-:Y:S02]  /*5d50*/  @!P4 IMAD R9, R92, R23.reuse, RZ ;  /* 0x000000175c09c224 */ /* 0x081fe400078e02ff */
[----:B------:R-:W-:-:S03]  /*5d60*/  @!P1 IMAD R93, R93, R23, RZ ;  /* 0x000000175d5d9224 */ /* 0x000fc600078e02ff */
[----:B------:R0:W-:Y:S01]  /*5d70*/  @!P4 STG.E.U8 desc[UR36][R6.64+0x8], R9 ;  /* 0x000008090600c986 */ /* 0x0001e2000c101124 */
[----:B------:R-:W-:Y:S01]  /*5d80*/  ISETP.LT.OR P4, PT, R3, 0x11, !P5 ;  /* 0x000000110300780c */ /* 0x000fe20006f81670 */
[-C--:B------:R-:W-:Y:S02]  /*5d90*/  @!P3 IMAD R95, R95, R23.reuse, RZ ;  /* 0x000000175f5fb224 */ /* 0x080fe400078e02ff */
[----:B------:R-:W-:Y:S01]  /*5da0*/  @!P1 STG.E.U8 desc[UR36][R6.64+0x9], R93 ;  /* 0x0000095d06009986 */ /* 0x000fe2000c101124 */
[C---:B------:R-:W-:Y:S01]  /*5db0*/  ISETP.LT.OR P1, PT, R3.reuse, 0x12, !P5 ;  /* 0x000000120300780c */ /* 0x040fe20006f21670 */
[----:B------:R-:W-:Y:S02]  /*5dc0*/  @!P0 IMAD R13, R94, R23, RZ ;  /* 0x000000175e0d8224 */ /* 0x000fe400078e02ff */
[----:B------:R-:W-:Y:S01]  /*5dd0*/  @!P3 STG.E.U8 desc[UR36][R4.64+0x9], R95 ;  /* 0x0000095f0400b986 */ /* 0x000fe2000c101124 */
[----:B------:R-:W-:-:S03]  /*5de0*/  ISETP.LT.OR P3, PT, R3, 0x12, !P2 ;  /* 0x000000120300780c */ /* 0x000fc60005761670 */
[----:B------:R-:W-:Y:S01]  /*5df0*/  @!P0 STG.E.U8 desc[UR36][R4.64+0x8], R13 ;  /* 0x0000080d04008986 */ /* 0x000fe2000c101124 */
[----:B------:R-:W-:Y:S01]  /*5e00*/  ISETP.LT.OR P0, PT, R3, 0x11, !P2 ;  /* 0x000000110300780c */ /* 0x000fe20005701670 */
[----:B0-----:R-:W-:-:S04]  /*5e10*/  @!P4 IMAD R9, R96, R23, RZ ;  /* 0x000000176009c224 */ /* 0x001fc800078e02ff */
[-C--:B------:R-:W-:Y:S01]  /*5e20*/  @!P1 IMAD R97, R97, R23.reuse, RZ ;  /* 0x0000001761619224 */ /* 0x080fe200078e02ff */
[----:B------:R0:W-:Y:S01]  /*5e30*/  @!P4 STG.E.U8 desc[UR36][R6.64+0x10], R9 ;  /* 0x000010090600c986 */ /* 0x0001e2000c101124 */
[----:B------:R-:W-:Y:S02]  /*5e40*/  ISETP.LT.OR P4, PT, R3, 0x19, !P5 ;  /* 0x000000190300780c */ /* 0x000fe40006f81670 */
[-C--:B------:R-:W-:Y:S01]  /*5e50*/  @!P3 IMAD R99, R99, R23.reuse, RZ ;  /* 0x000000176363b224 */ /* 0x080fe200078e02ff */
[----:B------:R-:W-:Y:S01]  /*5e60*/  @!P1 STG.E.U8 desc[UR36][R6.64+0x11], R97 ;  /* 0x0000116106009986 */ /* 0x000fe2000c101124 */
[C---:B------:R-:W-:Y:S02]  /*5e70*/  ISETP.LT.OR P1, PT, R3.reuse, 0x1a, !P5 ;  /* 0x0000001a0300780c */ /* 0x040fe40006f21670 */
[----:B------:R-:W-:Y:S01]  /*5e80*/  @!P0 IMAD R11, R98, R23, RZ ;  /* 0x00000017620b8224 */ /* 0x000fe200078e02ff */
        /* <DEDUP_REMOVED lines=38> */
[----:B------:R1:W-:Y:S01]  /*60f0*/  @!P0 STG.E.U8 desc[UR36][R4.64+0x28], R13 ;  /* 0x0000280d04008986 */ /* 0x0003e2000c101124 */
[----:B------:R-:W-:Y:S01]  /*6100*/  ISETP.LT.OR P0, PT, R3, 0x31, !P2 ;  /* 0x000000310300780c */ /* 0x000fe20005701670 */
[----:B0-----:R-:W-:-:S04]  /*6110*/  @!P4 IMAD R9, R112, R23, RZ ;  /* 0x000000177009c224 */ /* 0x001fc800078e02ff */
[-C--:B------:R-:W-:Y:S01]  /*6120*/  @!P1 IMAD R113, R113, R23.reuse, RZ ;  /* 0x0000001771719224 */ /* 0x080fe200078e02ff */
[----:B------:R-:W-:Y:S01]  /*6130*/  @!P4 STG.E.U8 desc[UR36][R6.64+0x30], R9 ;  /* 0x000030090600c986 */ /* 0x000fe2000c101124 */
[----:B------:R-:W-:Y:S02]  /*6140*/  ISETP.LT.OR P4, PT, R3, 0x39, !P5 ;  /* 0x000000390300780c */ /* 0x000fe40006f81670 */
[-C--:B------:R-:W-:Y:S01]  /*6150*/  @!P3 IMAD R115, R115, R23.reuse, RZ ;  /* 0x000000177373b224 */ /* 0x080fe200078e02ff */
[----:B------:R-:W-:Y:S01]  /*6160*/  @!P1 STG.E.U8 desc[UR36][R6.64+0x31], R113 ;  /* 0x0000317106009986 */ /* 0x000fe2000c101124 */
[C---:B------:R-:W-:Y:S02]  /*6170*/  ISETP.LT.OR P5, PT, R3.reuse, 0x3a, !P5 ;  /* 0x0000003a0300780c */ /* 0x040fe40006fa1670 */
[-C--:B------:R-:W-:Y:S01]  /*6180*/  @!P0 IMAD R11, R114, R23.reuse, RZ ;  /* 0x00000017720b8224 */ /* 0x080fe200078e02ff */
[----:B------:R-:W-:Y:S01]  /*6190*/  ISETP.GE.AND P1, PT, R0, 0x81, PT ;  /* 0x000000810000780c */ /* 0x000fe20003f26270 */
[----:B------:R-:W-:Y:S03]  /*61a0*/  @!P3 STG.E.U8 desc[UR36][R4.64+0x31], R115 ;  /* 0x000031730400b986 */ /* 0x000fe6000c101124 */
[C---:B------:R-:W-:Y:S01]  /*61b0*/  ISETP.LT.OR P3, PT, R3.reuse, 0x1, !P1 ;  /* 0x000000010300780c */ /* 0x040fe20004f61670 */
[----:B------:R0:W-:Y:S01]  /*61c0*/  @!P0 STG.E.U8 desc[UR36][R4.64+0x30], R11 ;  /* 0x0000300b04008986 */ /* 0x0001e2000c101124 */
[C---:B------:R-:W-:Y:S01]  /*61d0*/  ISETP.LT.OR P0, PT, R3.reuse, 0x39, !P2 ;  /* 0x000000390300780c */ /* 0x040fe20005701670 */
[----:B-1----:R-:W-:Y:S01]  /*61e0*/  @!P4 IMAD R13, R116, R23, RZ ;  /* 0x00000017740dc224 */ /* 0x002fe200078e02ff */
[----:B------:R-:W-:-:S02]  /*61f0*/  ISETP.LT.OR P2, PT, R3, 0x3a, !P2 ;  /* 0x0000003a0300780c */ /* 0x000fc40005741670 */
[----:B------:R-:W-:Y:S02]  /*6200*/  @!P5 IMAD R117, R117, R23, RZ ;  /* 0x000000177575d224 */ /* 0x000fe400078e02ff */
[----:B------:R-:W-:Y:S01]  /*6210*/  @!P4 STG.E.U8 desc[UR36][R6.64+0x38], R13 ;  /* 0x0000380d0600c986 */ /* 0x000fe2000c101124 */
[----:B------:R-:W-:-:S03]  /*6220*/  ISETP.LT.OR P4, PT, R3, 0x2, !P1 ;  /* 0x000000020300780c */ /* 0x000fc60004f81670 */
[----:B------:R-:W-:Y:S01]  /*6230*/  @!P5 STG.E.U8 desc[UR36][R6.64+0x39], R117 ;  /* 0x000039750600d986 */ /* 0x000fe2000c101124 */
[-C--:B------:R-:W-:Y:S01]  /*6240*/  @!P3 IADD3 R8, P5, R6, R124.reuse, RZ ;  /* 0x0000007c0608b210 */ /* 0x080fe20007fbe0ff */
[-C--:B------:R-:W-:Y:S02]  /*6250*/  @!P3 IMAD R21, R56, R23.reuse, RZ ;  /* 0x000000173815b224 */ /* 0x080fe400078e02ff */
[-C--:B0-----:R-:W-:Y:S02]  /*6260*/  @!P0 IMAD R11, R118, R23.reuse, RZ ;  /* 0x00000017760b8224 */ /* 0x081fe400078e02ff */
[-C--:B------:R-:W-:Y:S02]  /*6270*/  @!P2 IMAD R119, R119, R23.reuse, RZ ;  /* 0x000000177777a224 */ /* 0x080fe400078e02ff */
[----:B------:R-:W-:Y:S01]  /*6280*/  @!P3 IMAD.X R9, R7, 0x1, R121, P5 ;  /* 0x000000010709b824 */ /* 0x000fe200028e0679 */
[----:B------:R0:W-:Y:S01]  /*6290*/  @!P0 STG.E.U8 desc[UR36][R4.64+0x38], R11 ;  /* 0x0000380b04008986 */ /* 0x0001e2000c101124 */
[----:B------:R-:W-:Y:S01]  /*62a0*/  ISETP.GE.AND P0, PT, R0, 0x89, PT ;  /* 0x000000890000780c */ /* 0x000fe20003f06270 */
[----:B------:R-:W-:Y:S01]  /*62b0*/  @!P4 IMAD R57, R57, R23, RZ ;  /* 0x000000173939c224 */ /* 0x000fe200078e02ff */
[----:B------:R-:W-:Y:S01]  /*62c0*/  @!P4 IADD3 R14, P5, R6, R124, RZ ;  /* 0x0000007c060ec210 */ /* 0x000fe20007fbe0ff */
[----:B------:R-:W-:Y:S01]  /*62d0*/  @!P2 STG.E.U8 desc[UR36][R4.64+0x39], R119 ;  /* 0x000039770400a986 */ /* 0x000fe2000c101124 */
[----:B------:R-:W-:-:S03]  /*62e0*/  ISETP.LT.OR P2, PT, R3, 0x1, !P0 ;  /* 0x000000010300780c */ /* 0x000fc60004741670 */
[----:B------:R-:W-:Y:S01]  /*62f0*/  @!P3 STG.E.U8 desc[UR36][R8.64], R21 ;  /* 0x000000150800b986 */ /* 0x000fe2000c101124 */
[----:B------:R-:W-:Y:S01]  /*6300*/  ISETP.LT.OR P3, PT, R3, 0x2, !P0 ;  /* 0x000000020300780c */ /* 0x000fe20004761670 */
[----:B------:R-:W-:-:S05]  /*6310*/  @!P4 IMAD.X R15, R7, 0x1, R121, P5 ;  /* 0x00000001070fc824 */ /* 0x000fca00028e0679 */
[----:B------:R1:W-:Y:S01]  /*6320*/  @!P4 STG.E.U8 desc[UR36][R14.64+0x1], R57 ;  /* 0x000001390e00c986 */ /* 0x0003e2000c101124 */
[----:B------:R-:W-:Y:S02]  /*6330*/  ISETP.LT.OR P4, PT, R3, 0x9, !P1 ;  /* 0x000000090300780c */ /* 0x000fe40004f81670 */
[----:B------:R-:W-:Y:S01]  /*6340*/  @!P2 IADD3 R10, P5, R4, R124, RZ ;  /* 0x0000007c040aa210 */ /* 0x000fe20007fbe0ff */
[----:B------:R-:W-:-:S03]  /*6350*/  @!P2 IMAD R89, R58, R23, RZ ;  /* 0x000000173a59a224 */ /* 0x000fc600078e02ff */
[----:B------:R-:W-:Y:S02]  /*6360*/  @!P3 IMAD R59, R59, R23, RZ ;  /* 0x000000173b3bb224 */ /* 0x000fe400078e02ff */
[----:B0-----:R-:W-:Y:S01]  /*6370*/  @!P2 IMAD.X R11, R5, 0x1, R121, P5 ;  /* 0x00000001050ba824 */ /* 0x001fe200028e0679 */
[----:B------:R-:W-:-:S04]  /*6380*/  @!P3 IADD3 R12, P5, R124, R4, RZ ;  /* 0x000000047c0cb210 */ /* 0x000fc80007fbe0ff */
[----:B------:R0:W-:Y:S01]  /*6390*/  @!P2 STG.E.U8 desc[UR36][R10.64], R89 ;  /* 0x000000590a00a986 */ /* 0x0001e2000c101124 */
[----:B------:R-:W-:Y:S01]  /*63a0*/  @!P3 IMAD.X R13, R121, 0x1, R5, P5 ;  /* 0x00000001790db824 */ /* 0x000fe200028e0605 */
[C---:B------:R-:W-:Y:S01]  /*63b0*/  ISETP.LT.OR P2, PT, R3.reuse, 0xa, !P1 ;  /* 0x0000000a0300780c */ /* 0x040fe20004f41670 */
[----:B-1----:R-:W-:Y:S01]  /*63c0*/  @!P4 IMAD R57, R60, R23, RZ ;  /* 0x000000173c39c224 */ /* 0x002fe200078e02ff */
[----:B------:R-:W-:Y:S02]  /*63d0*/  @!P4 IADD3 R20, P5, R6, R124, RZ ;  /* 0x0000007c0614c210 */ /* 0x000fe40007fbe0ff */
[----:B------:R-:W-:Y:S01]  /*63e0*/  @!P3 STG.E.U8 desc[UR36][R12.64+0x1], R59 ;  /* 0x0000013b0c00b986 */ /* 0x000fe2000c101124 */
[----:B------:R-:W-:Y:S02]  /*63f0*/  ISETP.LT.OR P3, PT, R3, 0x9, !P0 ;  /* 0x000000090300780c */ /* 0x000fe40004761670 */
[----:B------:R-:W-:-:S05]  /*6400*/  @!P4 IMAD.X R21, R7, 0x1, R121, P5 ;  /* 0x000000010715c824 */ /* 0x000fca00028e0679 */
[----:B------:R1:W-:Y:S01]  /*6410*/  @!P4 STG.E.U8 desc[UR36][R20.64+0x8], R57 ;  /* 0x000008391400c986 */ /* 0x0003e2000c101124 */
[----:B------:R-:W-:Y:S01]  /*6420*/  ISETP.LT.OR P4, PT, R3, 0xa, !P0 ;  /* 0x0000000a0300780c */ /* 0x000fe20004781670 */
[----:B------:R-:W-:Y:S01]  /*6430*/  @!P2 IMAD R61, R61, R23, RZ ;  /* 0x000000173d3da224 */ /* 0x000fe200078e02ff */
[----:B------:R-:W-:-:S03]  /*6440*/  @!P2 IADD3 R14, P5, R6, R124, RZ ;  /* 0x0000007c060ea210 */ /* 0x000fc60007fbe0ff */
[----:B0-----:R-:W-:Y:S02]  /*6450*/  @!P3 IMAD R89, R62, R23, RZ ;  /* 0x000000173e59b224 */ /* 0x001fe400078e02ff */
[----:B------:R-:W-:Y:S01]  /*6460*/  @!P2 IMAD.X R15, R7, 0x1, R121, P5 ;  /* 0x00000001070fa824 */ /* 0x000fe200028e0679 */
[----:B------:R-:W-:-:S04]  /*6470*/  @!P3 IADD3 R8, P5, R4, R124, RZ ;  /* 0x0000007c0408b210 */ /* 0x000fc80007fbe0ff */
[----:B------:R0:W-:Y:S01]  /*6480*/  @!P2 STG.E.U8 desc[UR36][R14.64+0x9], R61 ;  /* 0x0000093d0e00a986 */ /* 0x0001e2000c101124 */
[--C-:B------:R-:W-:Y:S01]  /*6490*/  @!P3 IMAD.X R9, R5, 0x1, R121.reuse, P5 ;  /* 0x000000010509b824 */ /* 0x100fe200028e0679 */
[----:B------:R-:W-:Y:S01]  /*64a0*/  ISETP.LT.OR P2, PT, R3, 0x11, !P1 ;  /* 0x000000110300780c */ /* 0x000fe20004f41670 */
[----:B------:R-:W-:Y:S01]  /*64b0*/  @!P4 IMAD R63, R63, R23, RZ ;  /* 0x000000173f3fc224 */ /* 0x000fe200078e02ff */
[----:B------:R-:W-:Y:S02]  /*64c0*/  @!P4 IADD3 R10, P5, R4, R124, RZ ;  /* 0x0000007c040ac210 */ /* 0x000fe40007fbe0ff */
[----:B------:R2:W-:Y:S01]  /*64d0*/  @!P3 STG.E.U8 desc[UR36][R8.64+0x8], R89 ;  /* 0x000008590800b986 */ /* 0x0005e2000c101124 */
[----:B------:R-:W-:Y:S02]  /*64e0*/  ISETP.LT.OR P3, PT, R3, 0x12, !P1 ;  /* 0x000000120300780c */ /* 0x000fe40004f61670 */
[----:B------:R-:W-:-:S05]  /*64f0*/  @!P4 IMAD.X R11, R5, 0x1, R121, P5 ;  /* 0x00000001050bc824 */ /* 0x000fca00028e0679 */
[----:B------:R3:W-:Y:S01]  /*6500*/  @!P4 STG.E.U8 desc[UR36][R10.64+0x9], R63 ;  /* 0x0000093f0a00c986 */ /* 0x0007e2000c101124 */
[----:B------:R-:W-:Y:S01]  /*6510*/  ISETP.LT.OR P4, PT, R3, 0x11, !P0 ;  /* 0x000000110300780c */ /* 0x000fe20004781670 */
[----:B-1----:R-:W-:Y:S01]  /*6520*/  @!P2 IMAD R21, R64, R23, RZ ;  /* 0x000000174015a224 */ /* 0x002fe200078e02ff */
[----:B------:R-:W-:-:S03]  /*6530*/  @!P2 IADD3 R12, P5, R6, R124, RZ ;  /* 0x0000007c060ca210 */ /* 0x000fc60007fbe0ff */
[----:B------:R-:W-:Y:S02]  /*6540*/  @!P3 IMAD R65, R65, R23, RZ ;  /* 0x000000174141b224 */ /* 0x000fe400078e02ff */
[----:B------:R-:W-:Y:S01]  /*6550*/  @!P2 IMAD.X R13, R7, 0x1, R121, P5 ;  /* 0x00000001070da824 */ /* 0x000fe200028e0679 */
[----:B0-----:R-:W-:-:S04]  /*6560*/  @!P3 IADD3 R14, P5, R6, R124, RZ ;  /* 0x0000007c060eb210 */ /* 0x001fc80007fbe0ff */
[----:B------:R0:W-:Y:S01]  /*6570*/  @!P2 STG.E.U8 desc[UR36][R12.64+0x10], R21 ;  /* 0x000010150c00a986 */ /* 0x0001e2000c101124 */
[--C-:B------:R-:W-:Y:S01]  /*6580*/  @!P3 IMAD.X R15, R7, 0x1, R121.reuse, P5 ;  /* 0x00000001070fb824 */ /* 0x100fe200028e0679 */
[C---:B------:R-:W-:Y:S01]  /*6590*/  ISETP.LT.OR P2, PT, R3.reuse, 0x12, !P0 ;  /* 0x000000120300780c */ /* 0x040fe20004741670 */
[----:B------:R-:W-:Y:S01]  /*65a0*/  @!P4 IMAD R57, R66, R23, RZ ;  /* 0x000000174239c224 */ /* 0x000fe200078e02ff */
[----:B--2---:R-:W-:Y:S02]  /*65b0*/  @!P4 IADD3 R8, P5, R4, R124, RZ ;  /* 0x0000007c0408c210 */ /* 0x004fe40007fbe0ff */
[----:B------:R1:W-:Y:S01]  /*65c0*/  @!P3 STG.E.U8 desc[UR36][R14.64+0x11], R65 ;  /* 0x000011410e00b986 */ /* 0x0003e2000c101124 */
[----:B------:R-:W-:Y:S02]  /*65d0*/  ISETP.LT.OR P3, PT, R3, 0x19, !P1 ;  /* 0x000000190300780c */ /* 0x000fe40004f61670 */
[----:B------:R-:W-:-:S05]  /*65e0*/  @!P4 IMAD.X R9, R5, 0x1, R121, P5 ;  /* 0x000000010509c824 */ /* 0x000fca00028e0679 */
[----:B------:R2:W-:Y:S01]  /*65f0*/  @!P4 STG.E.U8 desc[UR36][R8.64+0x10], R57 ;  /* 0x000010390800c986 */ /* 0x0005e2000c101124 */
[----:B------:R-:W-:Y:S01]  /*6600*/  ISETP.LT.OR P4, PT, R3, 0x1a, !P1 ;  /* 0x0000001a0300780c */ /* 0x000fe20004f81670 */
[----:B------:R-:W-:Y:S01]  /*6610*/  @!P2 IMAD R67, R67, R23, RZ ;  /* 0x000000174343a224 */ /* 0x000fe200078e02ff */
[----:B---3--:R-:W-:-:S03]  /*6620*/  @!P2 IADD3 R10, P5, R4, R124, RZ ;  /* 0x0000007c040aa210 */ /* 0x008fc60007fbe0ff */
[----:B0-----:R-:W-:Y:S02]  /*6630*/  @!P3 IMAD R21, R68, R23, RZ ;  /* 0x000000174415b224 */ /* 0x001fe400078e02ff */
[----:B------:R-:W-:Y:S01]  /*6640*/  @!P2 IMAD.X R11, R5, 0x1, R121, P5 ;  /* 0x00000001050ba824 */ /* 0x000fe200028e0679 */
[----:B------:R-:W-:-:S04]  /*6650*/  @!P3 IADD3 R12, P5, R6, R124, RZ ;  /* 0x0000007c060cb210 */ /* 0x000fc80007fbe0ff */
[----:B------:R0:W-:Y:S01]  /*6660*/  @!P2 STG.E.U8 desc[UR36][R10.64+0x11], R67 ;  /* 0x000011430a00a986 */ /* 0x0001e2000c101124 */
[--C-:B------:R-:W-:Y:S01]  /*6670*/  @!P3 IMAD.X R13, R7, 0x1, R121.reuse, P5 ;  /* 0x00000001070db824 */ /* 0x100fe200028e0679 */
[----:B------:R-:W-:Y:S01]  /*6680*/  ISETP.LT.OR P2, PT, R3, 0x19, !P0 ;  /* 0x000000190300780c */ /* 0x000fe20004741670 */
[----:B------:R-:W-:Y:S01]  /*6690*/  @!P4 IMAD R69, R69, R23, RZ ;  /* 0x000000174545c224 */ /* 0x000fe200078e02ff */
[----:B-1----:R-:W-:Y:S02]  /*66a0*/  @!P4 IADD3 R14, P5, R6, R124, RZ ;  /* 0x0000007c060ec210 */ /* 0x002fe40007fbe0ff */
[----:B------:R1:W-:Y:S01]  /*66b0*/  @!P3 STG.E.U8 desc[UR36][R12.64+0x18], R21 ;  /* 0x000018150c00b986 */ /* 0x0003e2000c101124 */
[----:B------:R-:W-:Y:S02]  /*66c0*/  ISETP.LT.OR P3, PT, R3, 0x1a, !P0 ;  /* 0x0000001a0300780c */ /* 0x000fe40004761670 */
[----:B------:R-:W-:-:S05]  /*66d0*/  @!P4 IMAD.X R15, R7, 0x1, R121, P5 ;  /* 0x00000001070fc824 */ /* 0x000fca00028e0679 */
[----:B------:R3:W-:Y:S01]  /*66e0*/  @!P4 STG.E.U8 desc[UR36][R14.64+0x19], R69 ;  /* 0x000019450e00c986 */ /* 0x0007e2000c101124 */
[----:B------:R-:W-:Y:S01]  /*66f0*/  ISETP.LT.OR P4, PT, R3, 0x21, !P1 ;  /* 0x000000210300780c */ /* 0x000fe20004f81670 */
[----:B--2---:R-:W-:Y:S01]  /*6700*/  @!P2 IMAD R57, R70, R23, RZ ;  /* 0x000000174639a224 */ /* 0x004fe200078e02ff */
[----:B------:R-:W-:-:S03]  /*6710*/  @!P2 IADD3 R8, P5, R4, R124, RZ ;  /* 0x0000007c0408a210 */ /* 0x000fc60007fbe0ff */
[----:B------:R-:W-:Y:S02]  /*6720*/  @!P3 IMAD R71, R71, R23, RZ ;  /* 0x000000174747b224 */ /* 0x000fe400078e02ff */
[----:B------:R-:W-:Y:S01]  /*6730*/  @!P2 IMAD.X R9, R5, 0x1, R121, P5 ;  /* 0x000000010509a824 */ /* 0x000fe200028e0679 */
[----:B0-----:R-:W-:-:S04]  /*6740*/  @!P3 IADD3 R10, P5, R4, R124, RZ ;  /* 0x0000007c040ab210 */ /* 0x001fc80007fbe0ff */
[----:B------:R0:W-:Y:S01]  /*6750*/  @!P2 STG.E.U8 desc[UR36][R8.64+0x18], R57 ;  /* 0x000018390800a986 */ /* 0x0001e2000c101124 */
[--C-:B------:R-:W-:Y:S01]  /*6760*/  @!P3 IMAD.X R11, R5, 0x1, R121.reuse, P5 ;  /* 0x00000001050bb824 */ /* 0x100fe200028e0679 */
[C---:B------:R-:W-:Y:S01]  /*6770*/  ISETP.LT.OR P2, PT, R3.reuse, 0x22, !P1 ;  /* 0x000000220300780c */ /* 0x040fe20004f41670 */
[----:B-1----:R-:W-:Y:S01]  /*6780*/  @!P4 IMAD R21, R72, R23, RZ ;  /* 0x000000174815c224 */ /* 0x002fe200078e02ff */
[----:B------:R-:W-:Y:S02]  /*6790*/  @!P4 IADD3 R12, P5, R6, R124, RZ ;  /* 0x0000007c060cc210 */ /* 0x000fe40007fbe0ff */
        /* <DEDUP_REMOVED lines=49> */
[C---:B------:R-:W-:Y:S01]  /*6ab0*/  ISETP.LT.OR P4, PT, R3.reuse, 0x39, !P1 ;  /* 0x000000390300780c */ /* 0x040fe20004f81670 */
[-C--:B--2---:R-:W-:Y:S01]  /*6ac0*/  @!P2 IMAD R57, R82, R23.reuse, RZ ;  /* 0x000000175239a224 */ /* 0x084fe200078e02ff */
[CC--:B------:R-:W-:Y:S02]  /*6ad0*/  @!P2 IADD3 R8, P5, R4.reuse, R124.reuse, RZ ;  /* 0x0000007c0408a210 */ /* 0x0c0fe40007fbe0ff */
[----:B------:R-:W-:Y:S01]  /*6ae0*/  ISETP.LT.OR P1, PT, R3, 0x3a, !P1 ;  /* 0x0000003a0300780c */ /* 0x000fe20004f21670 */
[----:B------:R-:W-:Y:S02]  /*6af0*/  @!P3 IMAD R83, R83, R23, RZ ;  /* 0x000000175353b224 */ /* 0x000fe400078e02ff */
[----:B------:R-:W-:Y:S01]  /*6b00*/  @!P2 IMAD.X R9, R5, 0x1, R121, P5 ;  /* 0x000000010509a824 */ /* 0x000fe200028e0679 */
[----:B0-----:R-:W-:-:S04]  /*6b10*/  @!P3 IADD3 R10, P5, R4, R124, RZ ;  /* 0x0000007c040ab210 */ /* 0x001fc80007fbe0ff */
[----:B------:R0:W-:Y:S01]  /*6b20*/  @!P2 STG.E.U8 desc[UR36][R8.64+0x30], R57 ;  /* 0x000030390800a986 */ /* 0x0001e2000c101124 */
[--C-:B------:R-:W-:Y:S01]  /*6b30*/  @!P3 IMAD.X R11, R5, 0x1, R121.reuse, P5 ;  /* 0x00000001050bb824 */ /* 0x100fe200028e0679 */
[----:B------:R-:W-:Y:S01]  /*6b40*/  ISETP.LT.OR P2, PT, R3, 0x39, !P0 ;  /* 0x000000390300780c */ /* 0x000fe20004741670 */
[-C--:B-1----:R-:W-:Y:S01]  /*6b50*/  @!P4 IMAD R21, R84, R23.reuse, RZ ;  /* 0x000000175415c224 */ /* 0x082fe200078e02ff */
[CC--:B------:R-:W-:Y:S01]  /*6b60*/  @!P4 IADD3 R12, P5, R6.reuse, R124.reuse, RZ ;  /* 0x0000007c060cc210 */ /* 0x0c0fe20007fbe0ff */
[----:B------:R-:W-:Y:S01]  /*6b70*/  @!P1 IMAD R85, R85, R23, RZ ;  /* 0x0000001755559224 */ /* 0x000fe200078e02ff */
[----:B------:R-:W-:Y:S01]  /*6b80*/  ISETP.LT.OR P0, PT, R3, 0x3a, !P0 ;  /* 0x0000003a0300780c */ /* 0x000fe20004701670 */
[----:B------:R1:W-:Y:S01]  /*6b90*/  @!P3 STG.E.U8 desc[UR36][R10.64+0x31], R83 ;  /* 0x000031530a00b986 */ /* 0x0003e2000c101124 */
[----:B---3--:R-:W-:Y:S01]  /*6ba0*/  @!P1 IADD3 R14, P3, R6, R124, RZ ;  /* 0x0000007c060e9210 */ /* 0x008fe20007f7e0ff */
[----:B------:R-:W-:Y:S01]  /*6bb0*/  @!P4 IMAD.X R13, R7, 0x1, R121, P5 ;  /* 0x00000001070dc824 */ /* 0x000fe200028e0679 */
[----:B------:R-:W-:-:S03]  /*6bc0*/  ISETP.GE.AND P5, PT, R0, 0x101, PT ;  /* 0x000001010000780c */ /* 0x000fc60003fa6270 */
[--C-:B------:R-:W-:Y:S01]  /*6bd0*/  @!P1 IMAD.X R15, R7, 0x1, R121.reuse, P3 ;  /* 0x00000001070f9824 */ /* 0x100fe200018e0679 */
[----:B------:R-:W-:Y:S01]  /*6be0*/  ISETP.LT.OR P3, PT, R3, 0x1, !P5 ;  /* 0x000000010300780c */ /* 0x000fe20006f61670 */
[----:B------:R2:W-:Y:S01]  /*6bf0*/  @!P4 STG.E.U8 desc[UR36][R12.64+0x38], R21 ;  /* 0x000038150c00c986 */ /* 0x0005e2000c101124 */
[-C--:B0-----:R-:W-:Y:S01]  /*6c00*/  @!P2 IADD3 R8, P4, R4, R124.reuse, RZ ;  /* 0x0000007c0408a210 */ /* 0x081fe20007f9e0ff */
[-C--:B------:R-:W-:Y:S02]  /*6c10*/  @!P2 IMAD R57, R86, R23.reuse, RZ ;  /* 0x000000175639a224 */ /* 0x080fe400078e02ff */
[----:B------:R0:W-:Y:S01]  /*6c20*/  @!P1 STG.E.U8 desc[UR36][R14.64+0x39], R85 ;  /* 0x000039550e009986 */ /* 0x0001e2000c101124 */
[----:B-1----:R-:W-:Y:S01]  /*6c30*/  @!P0 IADD3 R10, P1, R4, R124, RZ ;  /* 0x0000007c040a8210 */ /* 0x002fe20007f3e0ff */
[----:B------:R-:W-:Y:S01]  /*6c40*/  @!P2 IMAD.X R9, R5, 0x1, R121, P4 ;  /* 0x000000010509a824 */ /* 0x000fe200020e0679 */
[----:B------:R-:W-:Y:S01]  /*6c50*/  ISETP.LT.OR P4, PT, R3, 0x2, !P5 ;  /* 0x000000020300780c */ /* 0x000fe20006f81670 */
[----:B------:R-:W-:-:S02]  /*6c60*/  @!P0 IMAD R87, R87, R23, RZ ;  /* 0x0000001757578224 */ /* 0x000fc400078e02ff */
[----:B------:R-:W-:Y:S01]  /*6c70*/  @!P0 IMAD.X R11, R5, 0x1, R121, P1 ;  /* 0x00000001050b8824 */ /* 0x000fe200008e0679 */
[----:B------:R1:W-:Y:S01]  /*6c80*/  @!P2 STG.E.U8 desc[UR36][R8.64+0x38], R57 ;  /* 0x000038390800a986 */ /* 0x0003e2000c101124 */
[----:B------:R-:W-:Y:S01]  /*6c90*/  ISETP.GE.AND P1, PT, R0, 0x109, PT ;  /* 0x000001090000780c */ /* 0x000fe20003f26270 */
[----:B--2---:R-:W-:Y:S01]  /*6ca0*/  @!P3 IMAD R21, R24, R23, RZ ;  /* 0x000000171815b224 */ /* 0x004fe200078e02ff */
[----:B------:R-:W-:Y:S01]  /*6cb0*/  @!P3 IADD3 R12, P2, R6, R126, RZ ;  /* 0x0000007e060cb210 */ /* 0x000fe20007f5e0ff */
[----:B------:R2:W-:Y:S01]  /*6cc0*/  @!P0 STG.E.U8 desc[UR36][R10.64+0x39], R87 ;  /* 0x000039570a008986 */ /* 0x0005e2000c101124 */
[----:B------:R-:W-:-:S03]  /*6cd0*/  ISETP.LT.OR P0, PT, R3, 0x1, !P1 ;  /* 0x000000010300780c */ /* 0x000fc60004f01670 */
[----:B------:R-:W-:Y:S01]  /*6ce0*/  @!P3 IMAD.X R13, R7, 0x1, R123, P2 ;  /* 0x00000001070db824 */ /* 0x000fe200010e067b */
[----:B0-----:R-:W-:Y:S01]  /*6cf0*/  @!P4 IADD3 R14, P2, R6, R126, RZ ;  /* 0x0000007e060ec210 */ /* 0x001fe20007f5e0ff */
[----:B------:R-:W-:-:S03]  /*6d00*/  @!P4 IMAD R25, R25, R23, RZ ;  /* 0x000000171919c224 */ /* 0x000fc600078e02ff */
[----:B------:R0:W-:Y:S01]  /*6d10*/  @!P3 STG.E.U8 desc[UR36][R12.64], R21 ;  /* 0x000000150c00b986 */ /* 0x0001e2000c101124 */
[----:B------:R-:W-:Y:S01]  /*6d20*/  ISETP.LT.OR P3, PT, R3, 0x2, !P1 ;  /* 0x000000020300780c */ /* 0x000fe20004f61670 */
[----:B------:R-:W-:-:S03]  /*6d30*/  @!P4 IMAD.X R15, R7, 0x1, R123, P2 ;  /* 0x00000001070fc824 */ /* 0x000fc600010e067b */
[----:B-1----:R-:W-:Y:S01]  /*6d40*/  @!P0 IADD3 R8, P2, R4, R126, RZ ;  /* 0x0000007e04088210 */ /* 0x002fe20007f5e0ff */
[----:B------:R-:W-:Y:S01]  /*6d50*/  @!P0 IMAD R57, R26, R23, RZ ;  /* 0x000000171a398224 */ /* 0x000fe200078e02ff */
[----:B------:R1:W-:Y:S01]  /*6d60*/  @!P4 STG.E.U8 desc[UR36][R14.64+0x1], R25 ;  /* 0x000001190e00c986 */ /* 0x0003e2000c101124 */
[----:B------:R-:W-:Y:S02]  /*6d70*/  ISETP.LT.OR P4, PT, R3, 0x9, !P5 ;  /* 0x000000090300780c */ /* 0x000fe40006f81670 */
[----:B------:R-:W-:-:S04]  /*6d80*/  @!P0 IMAD.X R9, R5, 0x1, R123, P2 ;  /* 0x0000000105098824 */ /* 0x000fc800010e067b */
[----:B--2---:R-:W-:Y:S01]  /*6d90*/  @!P3 IADD3 R10, P2, R126, R4, RZ ;  /* 0x000000047e0ab210 */ /* 0x004fe20007f5e0ff */
[----:B------:R2:W-:Y:S01]  /*6da0*/  @!P0 STG.E.U8 desc[UR36][R8.64], R57 ;  /* 0x0000003908008986 */ /* 0x0005e2000c101124 */
[----:B------:R-:W-:Y:S01]  /*6db0*/  ISETP.LT.OR P0, PT, R3, 0xa, !P5 ;  /* 0x0000000a0300780c */ /* 0x000fe20006f01670 */
[-C--:B------:R-:W-:Y:S02]  /*6dc0*/  @!P3 IMAD R27, R27, R23.reuse, RZ ;  /* 0x000000171b1bb224 */ /* 0x080fe400078e02ff */
[----:B------:R-:W-:Y:S02]  /*6dd0*/  @!P3 IMAD.X R11, R123, 0x1, R5, P2 ;  /* 0x000000017b0bb824 */ /* 0x000fe400010e0605 */
[----:B0-----:R-:W-:Y:S01]  /*6de0*/  @!P4 IADD3 R12, P2, R6, R126, RZ ;  /* 0x0000007e060cc210 */ /* 0x001fe20007f5e0ff */
[----:B------:R-:W-:Y:S02]  /*6df0*/  @!P4 IMAD R21, R28, R23, RZ ;  /* 0x000000171c15c224 */ /* 0x000fe400078e02ff */
        /* <DEDUP_REMOVED lines=8> */
[-C--:B--2---:R-:W-:Y:S01]  /*6e80*/  @!P3 IADD3 R8, P2, R4, R126.reuse, RZ ;  /* 0x0000007e0408b210 */ /* 0x084fe20007f5e0ff */
[----:B------:R2:W-:Y:S01]  /*6e90*/  @!P0 STG.E.U8 desc[UR36][R14.64+0x9], R29 ;  /* 0x0000091d0e008986 */ /* 0x0005e2000c101124 */
[----:B------:R-:W-:Y:S01]  /*6ea0*/  ISETP.LT.OR P0, PT, R3, 0x11, !P5 ;  /* 0x000000110300780c */ /* 0x000fe20006f01670 */
[-C--:B------:R-:W-:Y:S02]  /*6eb0*/  @!P3 IMAD R25, R30, R23.reuse, RZ ;  /* 0x000000171e19b224 */ /* 0x080fe400078e02ff */
[--C-:B------:R-:W-:Y:S02]  /*6ec0*/  @!P3 IMAD.X R9, R5, 0x1, R123.reuse, P2 ;  /* 0x000000010509b824 */ /* 0x100fe400010e067b */
        /* <DEDUP_REMOVED lines=95> */
[-C--:B-1----:R-:W-:Y:S01]  /*74c0*/  @!P0 IADD3 R8, P2, R4, R126.reuse, RZ ;  /* 0x0000007e04088210 */ /* 0x082fe20007f5e0ff */
[-C--:B------:R-:W-:Y:S01]  /*74d0*/  @!P0 IMAD R25, R50, R23.reuse, RZ ;  /* 0x0000001732198224 */ /* 0x080fe200078e02ff */
[----:B------:R1:W-:Y:S03]  /*74e0*/  @!P4 STG.E.U8 desc[UR36][R14.64+0x31], R49 ;  /* 0x000031310e00c986 */ /* 0x0003e6000c101124 */
[----:B------:R-:W-:Y:S01]  /*74f0*/  @!P0 IMAD.X R9, R5, 0x1, R123, P2 ;  /* 0x0000000105098824 */ /* 0x000fe200010e067b */
[C---:B------:R-:W-:Y:S02]  /*7500*/  ISETP.LT.OR P2, PT, R3.reuse, 0x39, !P5 ;  /* 0x000000390300780c */ /* 0x040fe40006f41670 */
[----:B------:R-:W-:Y:S01]  /*7510*/  ISETP.LT.OR P5, PT, R3, 0x3a, !P5 ;  /* 0x0000003a0300780c */ /* 0x000fe20006fa1670 */
[----:B------:R-:W-:Y:S01]  /*7520*/  @!P3 IMAD R51, R51, R23, RZ ;  /* 0x000000173333b224 */ /* 0x000fe200078e02ff */
[----:B--2---:R-:W-:Y:S01]  /*7530*/  @!P3 IADD3 R10, P4, R4, R126, RZ ;  /* 0x0000007e040ab210 */ /* 0x004fe20007f9e0ff */
[----:B------:R2:W-:Y:S01]  /*7540*/  @!P0 STG.E.U8 desc[UR36][R8.64+0x30], R25 ;  /* 0x0000301908008986 */ /* 0x0005e2000c101124 */
[----:B------:R-:W-:-:S02]  /*7550*/  ISETP.LT.OR P0, PT, R3, 0x39, !P1 ;  /* 0x000000390300780c */ /* 0x000fc40004f01670 */
[----:B------:R-:W-:Y:S01]  /*7560*/  ISETP.LT.OR P1, PT, R3, 0x3a, !P1 ;  /* 0x0000003a0300780c */ /* 0x000fe20004f21670 */
[----:B------:R-:W-:-:S04]  /*7570*/  @!P3 IMAD.X R11, R5, 0x1, R123, P4 ;  /* 0x00000001050bb824 */ /* 0x000fc800020e067b */
[-C--:B------:R-:W-:Y:S01]  /*7580*/  @!P2 IMAD R3, R52, R23.reuse, RZ ;  /* 0x000000173403a224 */ /* 0x080fe200078e02ff */
[----:B------:R2:W-:Y:S01]  /*7590*/  @!P3 STG.E.U8 desc[UR36][R10.64+0x31], R51 ;  /* 0x000031330a00b986 */ /* 0x0005e2000c101124 */
[CC--:B0-----:R-:W-:Y:S01]  /*75a0*/  @!P2 IADD3 R12, P3, R6.reuse, R126.reuse, RZ ;  /* 0x0000007e060ca210 */ /* 0x0c1fe20007f7e0ff */
[-C--:B------:R-:W-:Y:S01]  /*75b0*/  @!P5 IMAD R53, R53, R23.reuse, RZ ;  /* 0x000000173535d224 */ /* 0x080fe200078e02ff */
[-C--:B-1----:R-:W-:Y:S02]  /*75c0*/  @!P5 IADD3 R14, P4, R6, R126.reuse, RZ ;  /* 0x0000007e060ed210 */ /* 0x082fe40007f9e0ff */
[-C--:B------:R-:W-:Y:S02]  /*75d0*/  @!P0 IMAD R21, R54, R23.reuse, RZ ;  /* 0x0000001736158224 */ /* 0x080fe400078e02ff */
[C-C-:B------:R-:W-:Y:S01]  /*75e0*/  @!P2 IMAD.X R13, R7.reuse, 0x1, R123.reuse, P3 ;  /* 0x00000001070da824 */ /* 0x140fe200018e067b */
[CC--:B------:R-:W-:Y:S01]  /*75f0*/  @!P0 IADD3 R6, P3, R4.reuse, R126.reuse, RZ ;  /* 0x0000007e04068210 */ /* 0x0c0fe20007f7e0ff */
[--C-:B------:R-:W-:Y:S01]  /*7600*/  @!P5 IMAD.X R15, R7, 0x1, R123.reuse, P4 ;  /* 0x00000001070fd824 */ /* 0x100fe200020e067b */
[----:B------:R-:W-:Y:S01]  /*7610*/  @!P1 IADD3 R4, P4, R4, R126, RZ ;  /* 0x0000007e04049210 */ /* 0x000fe20007f9e0ff */
[----:B------:R-:W-:Y:S01]  /*7620*/  @!P1 IMAD R55, R55, R23, RZ ;  /* 0x0000001737379224 */ /* 0x000fe200078e02ff */
[----:B------:R2:W-:Y:S01]  /*7630*/  @!P2 STG.E.U8 desc[UR36][R12.64+0x38], R3 ;  /* 0x000038030c00a986 */ /* 0x0005e2000c101124 */
[----:B------:R-:W-:-:S02]  /*7640*/  @!P0 IMAD.X R7, R5, 0x1, R123, P3 ;  /* 0x0000000105078824 */ /* 0x000fc400018e067b */
[----:B------:R-:W-:Y:S01]  /*7650*/  @!P1 IMAD.X R5, R5, 0x1, R123, P4 ;  /* 0x0000000105059824 */ /* 0x000fe200020e067b */
[----:B------:R2:W-:Y:S04]  /*7660*/  @!P5 STG.E.U8 desc[UR36][R14.64+0x39], R53 ;  /* 0x000039350e00d986 */ /* 0x0005e8000c101124 */
[----:B------:R2:W-:Y:S04]  /*7670*/  @!P0 STG.E.U8 desc[UR36][R6.64+0x38], R21 ;  /* 0x0000381506008986 */ /* 0x0005e8000c101124 */
[----:B------:R2:W-:Y:S02]  /*7680*/  @!P1 STG.E.U8 desc[UR36][R4.64+0x39], R55 ;  /* 0x0000393704009986 */ /* 0x0005e4000c101124 */
.L_x_101:
[----:B------:R-:W-:Y:S05]  /*7690*/  BSYNC B0 ;  /* 0x0000000000007941 */ /* 0x000fea0003800000 */
.L_x_29:
[----:B------:R-:W-:Y:S01]  /*76a0*/  ULDC UR4, c[0x0][0xc] ;  /* 0x0000030000047ab9 */ /* 0x000fe20000000800 */
[----:B------:R-:W-:Y:S01]  /*76b0*/  ULDC UR5, c[0x0][0x10] ;  /* 0x0000040000057ab9 */ /* 0x000fe20000000800 */
[----:B--2---:R-:W2:Y:S01]  /*76c0*/  LDC R3, c[0x0][0x14] ;  /* 0x00000500ff037b82 */ /* 0x004ea20000000800 */
[----:B------:R-:W-:Y:S01]  /*76d0*/  UIMAD.WIDE.U32 UR4, UR4, UR5, URZ ;  /* 0x00000005040472a5 */ /* 0x000fe2000f8e003f */
[----:B------:R-:W-:Y:S01]  /*76e0*/  PRMT R0, RZ, 0x7610, R0 ;  /* 0x00007610ff007816 */ /* 0x000fe20000000000 */
[----:B------:R-:W-:Y:S02]  /*76f0*/  IMAD.MOV.U32 R129, RZ, RZ, -0x1 ;  /* 0xffffffffff817424 */ /* 0x000fe400078e00ff */
[----:B------:R-:W-:Y:S02]  /*7700*/  IMAD.MOV.U32 R22, RZ, RZ, -0x1 ;  /* 0xffffffffff167424 */ /* 0x000fe400078e00ff */
[----:B--2---:R-:W-:-:S04]  /*7710*/  IMAD.WIDE.U32 R16, R3, UR4, R16 ;  /* 0x0000000403107c25 */ /* 0x004fc8000f8e0010 */
[----:B------:R-:W-:Y:S01]  /*7720*/  IMAD R3, R3, UR5, RZ ;  /* 0x0000000503037c24 */ /* 0x000fe2000f8e02ff */
[----:B------:R-:W-:Y:S02]  /*7730*/  ULDC.64 UR4, c[0x0][0x650] ;  /* 0x0001940000047ab9 */ /* 0x000fe40000000a00 */
[----:B------:R-:W-:Y:S01]  /*7740*/  ISETP.GE.U32.AND P0, PT, R16, UR4, PT ;  /* 0x0000000410007c0c */ /* 0x000fe2000bf06070 */
[----:B------:R-:W-:-:S05]  /*7750*/  IMAD.IADD R17, R17, 0x1, R3 ;  /* 0x0000000111117824 */ /* 0x000fca00078e0203 */
[----:B------:R-:W-:-:S13]  /*7760*/  ISETP.GE.U32.AND.EX P0, PT, R17, UR5, PT, P0 ;  /* 0x0000000511007c0c */ /* 0x000fda000bf06100 */
[----:B------:R-:W-:Y:S05]  /*7770*/  @P0 BRA `(.L_x_102) ;  /* 0x0000000400640947 */ /* 0x000fea0003800000 */
[----:B0---4-:R-:W0:Y:S01]  /*7780*/  S2R R12, SR_CTAID.X ;  /* 0x00000000000c7919 */ /* 0x011e220000002500 */
[----:B------:R-:W2:Y:S01]  /*7790*/  LDC.64 R10, c[0x0][0x628] ;  /* 0x00018a00ff0a7b82 */ /* 0x000ea20000000a00 */
[----:B------:R-:W-:Y:S01]  /*77a0*/  ULDC UR4, c[0x0][0x150] ;  /* 0x0000540000047ab9 */ /* 0x000fe20000000800 */
[----:B------:R-:W-:Y:S01]  /*77b0*/  IMAD.MOV.U32 R8, RZ, RZ, R16 ;  /* 0x000000ffff087224 */ /* 0x000fe200078e0010 */
[----:B------:R-:W3:Y:S01]  /*77c0*/  S2R R24, SR_CTAID.Y ;  /* 0x0000000000187919 */ /* 0x000ee20000002600 */
[----:B------:R-:W-:-:S04]  /*77d0*/  IMAD.MOV.U32 R9, RZ, RZ, R17 ;  /* 0x000000ffff097224 */ /* 0x000fc800078e0011 */
[----:B------:R-:W4:Y:S08]  /*77e0*/  LDC R21, c[0x0][0x144] ;  /* 0x00005100ff157b82 */ /* 0x000f300000000800 */
[----:B------:R-:W1:Y:S08]  /*77f0*/  LDC R0, c[0x0][0x630] ;  /* 0x00018c00ff007b82 */ /* 0x000e700000000800 */
[----:B------:R-:W1:Y:S01]  /*7800*/  LDC.64 R14, c[0x0][0x620] ;  /* 0x00018800ff0e7b82 */ /* 0x000e620000000a00 */
[----:B--2---:R-:W-:-:S04]  /*7810*/  ISETP.NE.U32.AND P0, PT, R10, RZ, PT ;  /* 0x000000ff0a00720c */ /* 0x004fc80003f05070 */
[----:B------:R-:W-:Y:S02]  /*7820*/  ISETP.NE.AND.EX P0, PT, R11, RZ, PT, P0 ;  /* 0x000000ff0b00720c */ /* 0x000fe40003f05300 */
[----:B0-----:R-:W-:-:S05]  /*7830*/  I2FP.F32.U32 R3, R12 ;  /* 0x0000000c00037245 */ /* 0x001fca0000201000 */
[----:B------:R-:W-:-:S04]  /*7840*/  FMUL R3, R3, UR4 ;  /* 0x0000000403037c20 */ /* 0x000fc80008400000 */
[----:B------:R0:W2:Y:S02]  /*7850*/  F2I.U32.TRUNC.NTZ R20, R3 ;  /* 0x0000000300147305 */ /* 0x0000a4000020f000 */
[----:B---34-:R-:W-:Y:S05]  /*7860*/  @!P0 BRA `(.L_x_103) ;  /* 0x0000000000288947 */ /* 0x018fea0003800000 */
[----:B0-----:R-:W0:Y:S02]  /*7870*/  LDC R3, c[0x0][0x634] ;  /* 0x00018d00ff037b82 */ /* 0x001e240000000800 */
[----:B0-----:R-:W-:-:S05]  /*7880*/  IADD3 R3, P0, R16, R3, RZ ;  /* 0x0000000310037210 */ /* 0x001fca0007f1e0ff */
[----:B------:R-:W-:-:S04]  /*7890*/  IMAD.X R13, RZ, RZ, R17, P0 ;  /* 0x000000ffff0d7224 */ /* 0x000fc800000e0611 */
[----:B-1----:R-:W-:-:S04]  /*78a0*/  IMAD.WIDE.U32 R4, R13, R10, RZ ;  /* 0x0000000a0d047225 */ /* 0x002fc800078e00ff */
[----:B------:R-:W-:-:S04]  /*78b0*/  IMAD.WIDE.U32 R6, P0, R3, R11, R4 ;  /* 0x0000000b03067225 */ /* 0x000fc80007800004 */
[----:B------:R-:W-:-:S04]  /*78c0*/  IMAD.WIDE.U32 R4, R3, R10, RZ ;  /* 0x0000000a03047225 */ /* 0x000fc800078e00ff */
[----:B------:R-:W-:Y:S01]  /*78d0*/  IMAD.X R9, RZ, RZ, RZ, P0 ;  /* 0x000000ffff097224 */ /* 0x000fe200000e06ff */
[----:B------:R-:W-:Y:S01]  /*78e0*/  IADD3 RZ, P0, R5, R6, RZ ;  /* 0x0000000605ff7210 */ /* 0x000fe20007f1e0ff */
[----:B------:R-:W-:-:S04]  /*78f0*/  IMAD.MOV.U32 R8, RZ, RZ, R7 ;  /* 0x000000ffff087224 */ /* 0x000fc800078e0007 */
[----:B------:R-:W-:-:S08]  /*7900*/  IMAD.WIDE.U32.X R8, R13, R11, R8, P0 ;  /* 0x0000000b0d087225 */ /* 0x000fd000000e0408 */
.L_x_103:
[----:B------:R-:W3:Y:S01]  /*7910*/  LDC.64 R28, c[0x0][0x640] ;  /* 0x00019000ff1c7b82 */ /* 0x000ee20000000a00 */
[-CC-:B-1----:R-:W-:Y:S01]  /*7920*/  SHF.R.U64 R22, R8, R0.reuse, R9.reuse ;  /* 0x0000000008167219 */ /* 0x182fe20000001209 */
[----:B--2---:R-:W-:Y:S01]  /*7930*/  IMAD.MOV R20, RZ, RZ, -R20 ;  /* 0x000000ffff147224 */ /* 0x004fe200078e0a14 */
[----:B------:R-:W-:Y:S01]  /*7940*/  SHF.R.U32.HI R0, RZ, R0, R9 ;  /* 0x00000000ff007219 */ /* 0x000fe20000011609 */
[----:B------:R-:W-:Y:S01]  /*7950*/  ULDC UR4, c[0x0][0x154] ;  /* 0x0000550000047ab9 */ /* 0x000fe20000000800 */
[----:B0-----:R-:W-:Y:S01]  /*7960*/  IADD3 R3, P0, RZ, -R22, RZ ;  /* 0x80000016ff037210 */ /* 0x001fe20007f1e0ff */
[----:B------:R-:W-:Y:S02]  /*7970*/  IMAD R21, R21, R20, R12 ;  /* 0x0000001415157224 */ /* 0x000fe400078e020c */
[----:B------:R-:W0:Y:S01]  /*7980*/  LDC R6, c[0x0][0x618] ;  /* 0x00018600ff067b82 */ /* 0x000e220000000800 */
[----:B------:R-:W-:Y:S02]  /*7990*/  IMAD.MOV.U32 R7, RZ, RZ, 0x1 ;  /* 0x00000001ff077424 */ /* 0x000fe400078e00ff */
[----:B------:R-:W-:-:S04]  /*79a0*/  IMAD.X R5, RZ, RZ, ~R0, P0 ;  /* 0x000000ffff057224 */ /* 0x000fc800000e0e00 */
[-C--:B------:R-:W-:Y:S01]  /*79b0*/  IMAD R0, R5, R14.reuse, RZ ;  /* 0x0000000e05007224 */ /* 0x080fe200078e02ff */
[----:B------:R-:W1:Y:S01]  /*79c0*/  LDC R8, c[0x0][0x608] ;  /* 0x00018200ff087b82 */ /* 0x000e620000000800 */
[----:B------:R-:W-:-:S04]  /*79d0*/  IMAD.WIDE.U32 R4, R3, R14, R16 ;  /* 0x0000000e03047225 */ /* 0x000fc800078e0010 */
[----:B------:R-:W-:Y:S01]  /*79e0*/  IMAD R3, R3, R15, R0 ;  /* 0x0000000f03037224 */ /* 0x000fe200078e0200 */
[----:B------:R-:W-:Y:S02]  /*79f0*/  I2FP.F32.U32 R0, R24 ;  /* 0x0000001800007245 */ /* 0x000fe40000201000 */
[----:B------:R-:W2:Y:S01]  /*7a00*/  LDC R26, c[0x0][0x658] ;  /* 0x00019600ff1a7b82 */ /* 0x000ea20000000800 */
[----:B------:R-:W-:Y:S01]  /*7a10*/  IMAD.IADD R3, R5, 0x1, R3 ;  /* 0x0000000105037824 */ /* 0x000fe200078e0203 */
[----:B---3--:R-:W-:Y:S01]  /*7a20*/  ISETP.NE.U32.AND P0, PT, R28, RZ, PT ;  /* 0x000000ff1c00720c */ /* 0x008fe20003f05070 */
[----:B------:R-:W-:Y:S01]  /*7a30*/  FMUL R0, R0, UR4 ;  /* 0x0000000400007c20 */ /* 0x000fe20008400000 */
[----:B------:R-:W-:Y:S02]  /*7a40*/  IMAD.MOV.U32 R5, RZ, RZ, -0x1 ;  /* 0xffffffffff057424 */ /* 0x000fe400078e00ff */
[----:B------:R-:W-:Y:S01]  /*7a50*/  ISETP.NE.AND.EX P0, PT, R29, RZ, PT, P0 ;  /* 0x000000ff1d00720c */ /* 0x000fe20003f05300 */
[----:B------:R3:W4:Y:S01]  /*7a60*/  F2I.U32.TRUNC.NTZ R13, R0 ;  /* 0x00000000000d7305 */ /* 0x000722000020f000 */
[----:B------:R-:W3:Y:S01]  /*7a70*/  LDC R15, c[0x0][0x148] ;  /* 0x00005200ff0f7b82 */ /* 0x000ee20000000800 */
[----:B0-----:R-:W-:-:S02]  /*7a80*/  SHF.R.U64 R12, R4, R6, R3 ;  /* 0x00000006040c7219 */ /* 0x001fc40000001203 */
[----:B------:R-:W-:-:S05]  /*7a90*/  SHF.R.U32.HI R3, RZ, R6, R3 ;  /* 0x00000006ff037219 */ /* 0x000fca0000011603 */
[----:B------:R-:W0:Y:S01]  /*7aa0*/  LDC R20, c[0x0][0x600] ;  /* 0x00018000ff147b82 */ /* 0x000e220000000800 */
[-CC-:B-1----:R-:W-:Y:S02]  /*7ab0*/  SHF.R.U64 R10, R12, R8.reuse, R3.reuse ;  /* 0x000000080c0a7219 */ /* 0x182fe40000001203 */
[----:B------:R-:W-:-:S05]  /*7ac0*/  SHF.R.U32.HI R3, RZ, R8, R3 ;  /* 0x00000008ff037219 */ /* 0x000fca0000011603 */
[----:B------:R-:W1:Y:S01]  /*7ad0*/  LDC R27, c[0x0][0x648] ;  /* 0x00019200ff1b7b82 */ /* 0x000e620000000800 */
[-C--:B--2---:R-:W-:Y:S02]  /*7ae0*/  SHF.L.U32 R4, R5, R26.reuse, RZ ;  /* 0x0000001a05047219 */ /* 0x084fe400000006ff */
[--C-:B------:R-:W-:Y:S02]  /*7af0*/  SHF.R.U64 R14, R10, R26, R3.reuse ;  /* 0x0000001a0a0e7219 */ /* 0x100fe40000001203 */
[----:B------:R-:W-:Y:S02]  /*7b00*/  LOP3.LUT R25, RZ, R4, RZ, 0x33, !PT ;  /* 0x00000004ff197212 */ /* 0x000fe400078e33ff */
[-C--:B------:R-:W-:Y:S01]  /*7b10*/  SHF.R.U32.HI R5, RZ, R26.reuse, R3 ;  /* 0x0000001aff057219 */ /* 0x080fe20000011603 */
[----:B------:R-:W2:Y:S01]  /*7b20*/  LDC R30, c[0x0][0x638] ;  /* 0x00018e00ff1e7b82 */ /* 0x000ea20000000800 */
[----:B------:R-:W-:Y:S01]  /*7b30*/  SHF.L.U32 R128, R7, R26, RZ ;  /* 0x0000001a07807219 */ /* 0x000fe200000006ff */
[----:B------:R-:W-:-:S06]  /*7b40*/  IMAD.MOV.U32 R4, RZ, RZ, R14 ;  /* 0x000000ffff047224 */ /* 0x000fcc00078e000e */
[----:B------:R-:W0:Y:S01]  /*7b50*/  LDC R31, c[0x0][0x610] ;  /* 0x00018400ff1f7b82 */ /* 0x000e220000000800 */
[----:B----4-:R-:W-:Y:S05]  /*7b60*/  @!P0 BRA `(.L_x_104) ;  /* 0x0000000000288947 */ /* 0x010fea0003800000 */
[----:B------:R-:W4:Y:S02]  /*7b70*/  LDC R3, c[0x0][0x64c] ;  /* 0x00019300ff037b82 */ /* 0x000f240000000800 */
[----:B----4-:R-:W-:-:S05]  /*7b80*/  IADD3 R3, P0, R14, R3, RZ ;  /* 0x000000030e037210 */ /* 0x010fca0007f1e0ff */
        /* <DEDUP_REMOVED lines=8> */
.L_x_104:
[----:B------:R-:W-:Y:S01]  /*7c10*/  ISETP.NE.AND P0, PT, R2, 0x1, PT ;  /* 0x000000010200780c */ /* 0x000fe20003f05270 */
[----:B0-----:R-:W-:Y:S01]  /*7c20*/  VIADD R7, R20, 0xffffffff ;  /* 0xffffffff14077836 */ /* 0x001fe20000000000 */
[----:B-1-3--:R-:W-:Y:S01]  /*7c30*/  SHF.R.U64 R0, R4, R27, R5 ;  /* 0x0000001b04007219 */ /* 0x00afe20000001205 */
[----:B------:R-:W-:Y:S01]  /*7c40*/  IMAD.MOV R13, RZ, RZ, -R13 ;  /* 0x000000ffff0d7224 */ /* 0x000fe200078e0a0d */
[----:B------:R-:W-:Y:S01]  /*7c50*/  LOP3.LUT R5, R10, R25, RZ, 0xc0, !PT ;  /* 0x000000190a057212 */ /* 0x000fe200078ec0ff */
[----:B------:R-:W-:Y:S02]  /*7c60*/  IMAD.MOV.U32 R4, RZ, RZ, 0x1 ;  /* 0x00000001ff047424 */ /* 0x000fe400078e00ff */
[----:B------:R-:W-:Y:S02]  /*7c70*/  IMAD.MOV R3, RZ, RZ, -R0 ;  /* 0x000000ffff037224 */ /* 0x000fe400078e0a00 */
[----:B------:R-:W-:Y:S01]  /*7c80*/  IMAD R128, R128, R0, R5 ;  /* 0x0000000080807224 */ /* 0x000fe200078e0205 */
[----:B------:R-:W-:Y:S01]  /*7c90*/  LOP3.LUT R5, R12, R7, RZ, 0xc0, !PT ;  /* 0x000000070c057212 */ /* 0x000fe200078ec0ff */
[----:B--2---:R-:W-:-:S02]  /*7ca0*/  IMAD R0, R3, R30, R14 ;  /* 0x0000001e03007224 */ /* 0x004fc400078e020e */
[----:B------:R-:W-:Y:S02]  /*7cb0*/  @P0 IMAD R21, R15, R13, R24 ;  /* 0x0000000d0f150224 */ /* 0x000fe400078e0218 */
[----:B------:R-:W-:Y:S01]  /*7cc0*/  IMAD R3, R0, R20, R5 ;  /* 0x0000001400037224 */ /* 0x000fe200078e0205 */
[----:B------:R-:W-:Y:S01]  /*7cd0*/  PRMT R0, R4, 0x7610, R0 ;  /* 0x0000761004007816 */ /* 0x000fe20000000000 */
[----:B------:R-:W-:-:S05]  /*7ce0*/  IMAD R128, R128, R31, R21 ;  /* 0x0000001f80807224 */ /* 0x000fca00078e0215 */
[----:B------:R-:W-:Y:S02]  /*7cf0*/  SEL R129, R3, R128, !P0 ;  /* 0x0000008003817207 */ /* 0x000fe40004000000 */
[----:B------:R-:W-:-:S07]  /*7d00*/  SEL R128, R128, R3, !P0 ;  /* 0x0000000380807207 */ /* 0x000fce0004000000 */
.L_x_102:
[----:B------:R-:W-:-:S13]  /*7d10*/  LOP3.LUT P0, RZ, R0, 0xff, RZ, 0xc0, !PT ;  /* 0x000000ff00ff7812 */ /* 0x000fda000780c0ff */
[----:B------:R-:W-:Y:S05]  /*7d20*/  @P0 BRA `(.L_x_105) ;  /* 0xffffff9000c80947 */ /* 0x000fea000383ffff */
[----:B------:R-:W-:Y:S05]  /*7d30*/  EXIT ;  /* 0x000000000000794d */ /* 0x000fea0003800000 */
.L_x_4:
[----:B0-----:R-:W-:Y:S01]  /*7d40*/  ULDC.64 UR4, c[0x0][0x650] ;  /* 0x0001940000047ab9 */ /* 0x001fe20000000a00 */
        /* <DEDUP_REMOVED lines=25> */
.L_x_107:
[--C-:B------:R-:W-:Y:S01]  /*7ee0*/  SHF.R.U64 R12, R10, R14, R11.reuse ;  /* 0x0000000e0a0c7219 */ /* 0x100fe2000000120b */
[----:B------:R-:W0:Y:S01]  /*7ef0*/  LDC R22, c[0x0][0x618] ;  /* 0x00018600ff167b82 */ /* 0x000e220000000800 */
[----:B------:R-:W-:Y:S01]  /*7f00*/  I2FP.F32.U32 R6, R4 ;  /* 0x0000000400067245 */ /* 0x000fe20000201000 */
[----:B------:R-:W-:Y:S01]  /*7f10*/  ULDC UR4, c[0x0][0x150] ;  /* 0x0000540000047ab9 */ /* 0x000fe20000000800 */
[----:B------:R-:W-:Y:S02]  /*7f20*/  SHF.R.U32.HI R5, RZ, R14, R11 ;  /* 0x0000000eff057219 */ /* 0x000fe4000001160b */
[----:B------:R-:W-:Y:S01]  /*7f30*/  IADD3 R9, P0, RZ, -R12, RZ ;  /* 0x8000000cff097210 */ /* 0x000fe20007f1e0ff */
[----:B------:R-:W-:Y:S01]  /*7f40*/  FMUL R11, R6, UR4 ;  /* 0x00000004060b7c20 */ /* 0x000fe20008400000 */
[----:B------:R-:W-:Y:S01]  /*7f50*/  ULDC UR4, c[0x0][0x154] ;  /* 0x0000550000047ab9 */ /* 0x000fe20000000800 */
[----:B------:R-:W1:Y:S02]  /*7f60*/  LDC.64 R24, c[0x0][0x640] ;  /* 0x00019000ff187b82 */ /* 0x000e640000000a00 */
[----:B------:R-:W-:-:S02]  /*7f70*/  IMAD.X R5, RZ, RZ, ~R5, P0 ;  /* 0x000000ffff057224 */ /* 0x000fc400000e0e05 */
[----:B------:R-:W2:Y:S01]  /*7f80*/  F2I.U32.TRUNC.NTZ R11, R11 ;  /* 0x0000000b000b7305 */ /* 0x000ea2000020f000 */
[----:B------:R-:W-:-:S03]  /*7f90*/  IMAD.WIDE.U32 R6, R9, R20, R16 ;  /* 0x0000001409067225 */ /* 0x000fc600078e0010 */
[----:B------:R-:W3:Y:S01]  /*7fa0*/  LDC R13, c[0x0][0x144] ;  /* 0x00005100ff0d7b82 */ /* 0x000ee20000000800 */
[----:B------:R-:W-:-:S04]  /*7fb0*/  IMAD R8, R5, R20, RZ ;  /* 0x0000001405087224 */ /* 0x000fc800078e02ff */
[----:B------:R-:W-:Y:S02]  /*7fc0*/  IMAD R5, R9, R21, R8 ;  /* 0x0000001509057224 */ /* 0x000fe400078e0208 */
[----:B------:R-:W-:Y:S01]  /*7fd0*/  IMAD.MOV.U32 R8, RZ, RZ, -0x1 ;  /* 0xffffffffff087424 */ /* 0x000fe200078e00ff */
[----:B------:R-:W4:Y:S01]  /*7fe0*/  LDC R14, c[0x0][0x608] ;  /* 0x00018200ff0e7b82 */ /* 0x000f220000000800 */
[----:B------:R-:W-:Y:S01]  /*7ff0*/  IMAD.IADD R5, R7, 0x1, R5 ;  /* 0x0000000107057824 */ /* 0x000fe200078e0205 */
[----:B------:R-:W-:-:S04]  /*8000*/  I2FP.F32.U32 R7, R3 ;  /* 0x0000000300077245 */ /* 0x000fc80000201000 */
[-C--:B0-----:R-:W-:Y:S01]  /*8010*/  SHF.R.U64 R10, R6, R22.reuse, R5 ;  /* 0x00000016060a7219 */ /* 0x081fe20000001205 */
[----:B--2---:R-:W-:Y:S01]  /*8020*/  IMAD.MOV R6, RZ, RZ, -R11 ;  /* 0x000000ffff067224 */ /* 0x004fe200078e0a0b */
[----:B------:R-:W0:Y:S01]  /*8030*/  LDC R9, c[0x0][0x658] ;  /* 0x00019600ff097b82 */ /* 0x000e220000000800 */
[----:B-1----:R-:W-:Y:S01]  /*8040*/  ISETP.NE.U32.AND P0, PT, R24, RZ, PT ;  /* 0x000000ff1800720c */ /* 0x002fe20003f05070 */
[----:B------:R-:W-:Y:S01]  /*8050*/  FMUL R7, R7, UR4 ;  /* 0x0000000407077c20 */ /* 0x000fe20008400000 */
[----:B------:R-:W-:Y:S02]  /*8060*/  SHF.R.U32.HI R5, RZ, R22, R5 ;  /* 0x00000016ff057219 */ /* 0x000fe40000011605 */
[----:B------:R-:W-:-:S03]  /*8070*/  ISETP.NE.AND.EX P0, PT, R25, RZ, PT, P0 ;  /* 0x000000ff1900720c */ /* 0x000fc60003f05300 */
[----:B------:R-:W1:Y:S01]  /*8080*/  LDC R20, c[0x0][0x148] ;  /* 0x00005200ff147b82 */ /* 0x000e620000000800 */
[----:B---3--:R-:W-:Y:S02]  /*8090*/  IMAD R23, R13, R6, R4 ;  /* 0x000000060d177224 */ /* 0x008fe400078e0204 */
[----:B------:R-:W-:-:S05]  /*80a0*/  IMAD.MOV.U32 R6, RZ, RZ, 0x1 ;  /* 0x00000001ff067424 */ /* 0x000fca00078e00ff */
[----:B------:R-:W2:Y:S01]  /*80b0*/  LDC R21, c[0x0][0x600] ;  /* 0x00018000ff157b82 */ /* 0x000ea20000000800 */
[-CC-:B----4-:R-:W-:Y:S02]  /*80c0*/  SHF.R.U64 R13, R10, R14.reuse, R5.reuse ;  /* 0x0000000e0a0d7219 */ /* 0x190fe40000001205 */
[----:B------:R-:W-:Y:S02]  /*80d0*/  SHF.R.U32.HI R4, RZ, R14, R5 ;  /* 0x0000000eff047219 */ /* 0x000fe40000011605 */
[----:B------:R3:W4:Y:S03]  /*80e0*/  F2I.U32.TRUNC.NTZ R14, R7 ;  /* 0x00000007000e7305 */ /* 0x000726000020f000 */
[----:B------:R-:W1:Y:S01]  /*80f0*/  LDC R26, c[0x0][0x648] ;  /* 0x00019200ff1a7b82 */ /* 0x000e620000000800 */
[-C--:B0-----:R-:W-:Y:S02]  /*8100*/  SHF.R.U64 R15, R13, R9.reuse, R4 ;  /* 0x000000090d0f7219 */ /* 0x081fe40000001204 */
[----:B------:R-:W-:-:S02]  /*8110*/  SHF.L.U32 R8, R8, R9, RZ ;  /* 0x0000000908087219 */ /* 0x000fc400000006ff */
[-C--:B------:R-:W-:Y:S01]  /*8120*/  SHF.R.U32.HI R5, RZ, R9.reuse, R4 ;  /* 0x00000009ff057219 */ /* 0x080fe20000011604 */
[----:B------:R-:W-:Y:S01]  /*8130*/  IMAD.MOV.U32 R4, RZ, RZ, R15 ;  /* 0x000000ffff047224 */ /* 0x000fe200078e000f */
[----:B------:R-:W-:Y:S01]  /*8140*/  SHF.L.U32 R22, R6, R9, RZ ;  /* 0x0000000906167219 */ /* 0x000fe200000006ff */
[----:B------:R-:W0:Y:S01]  /*8150*/  LDC R27, c[0x0][0x638] ;  /* 0x00018e00ff1b7b82 */ /* 0x000e220000000800 */
[----:B------:R-:W-:-:S07]  /*8160*/  LOP3.LUT R28, RZ, R8, RZ, 0x33, !PT ;  /* 0x00000008ff1c7212 */ /* 0x000fce00078e33ff */
        /* <DEDUP_REMOVED lines=12> */
.L_x_108:
[----:B------:R-:W-:Y:S01]  /*8230*/  ISETP.NE.AND P0, PT, R2, 0x1, PT ;  /* 0x000000010200780c */ /* 0x000fe20003f05270 */
[----:B--2---:R-:W-:Y:S01]  /*8240*/  VIADD R7, R21, 0xffffffff ;  /* 0xffffffff15077836 */ /* 0x004fe20000000000 */
[----:B-1----:R-:W-:Y:S01]  /*8250*/  SHF.R.U64 R5, R4, R26, R5 ;  /* 0x0000001a04057219 */ /* 0x002fe20000001205 */
[----:B------:R-:W-:Y:S01]  /*8260*/  IMAD.MOV R14, RZ, RZ, -R14 ;  /* 0x000000ffff0e7224 */ /* 0x000fe200078e0a0e */
[----:B------:R-:W-:Y:S01]  /*8270*/  LOP3.LUT R4, R13, R28, RZ, 0xc0, !PT ;  /* 0x0000001c0d047212 */ /* 0x000fe200078ec0ff */
[----:B------:R-:W-:Y:S01]  /*8280*/  IMAD.MOV.U32 R8, RZ, RZ, R12 ;  /* 0x000000ffff087224 */ /* 0x000fe200078e000c */
[----:B------:R-:W-:Y:S01]  /*8290*/  LOP3.LUT R10, R10, R7, RZ, 0xc0, !PT ;  /* 0x000000070a0a7212 */ /* 0x000fe200078ec0ff */
[----:B------:R-:W-:Y:S02]  /*82a0*/  IMAD.MOV R6, RZ, RZ, -R5 ;  /* 0x000000ffff067224 */ /* 0x000fe400078e0a05 */
[----:B------:R-:W-:-:S04]  /*82b0*/  IMAD R4, R22, R5, R4 ;  /* 0x0000000516047224 */ /* 0x000fc800078e0204 */
[----:B------:R-:W-:Y:S02]  /*82c0*/  @P0 IMAD R23, R20, R14, R3 ;  /* 0x0000000e14170224 */ /* 0x000fe400078e0203 */
[----:B0-----:R-:W-:Y:S02]  /*82d0*/  IMAD R3, R6, R27, R15 ;  /* 0x0000001b06037224 */ /* 0x001fe400078e020f */
[----:B------:R-:W-:Y:S02]  /*82e0*/  IMAD R7, R4, R29, R23 ;  /* 0x0000001d04077224 */ /* 0x000fe400078e0217 */
[----:B------:R-:W-:Y:S02]  /*82f0*/  IMAD R4, R3, R21, R10 ;  /* 0x0000001503047224 */ /* 0x000fe400078e020a */
[----:B------:R-:W-:-:S03]  /*8300*/  IMAD.MOV.U32 R6, RZ, RZ, 0x1 ;  /* 0x00000001ff067424 */ /* 0x000fc600078e00ff */
[----:B------:R-:W-:Y:S02]  /*8310*/  SEL R9, R4, R7, !P0 ;  /* 0x0000000704097207 */ /* 0x000fe40004000000 */
[----:B------:R-:W-:-:S07]  /*8320*/  SEL R7, R7, R4, !P0 ;  /* 0x0000000407077207 */ /* 0x000fce0004000000 */
.L_x_106:
[----:B------:R-:W-:-:S08]  /*8330*/  NOP ;  /* 0x0000000000007918 */ /* 0x000fd00000000000 */
[----:B------:R-:W0:-:S00]  /*8340*/  USETMAXREG.DEALLOC.CTAPOOL 0x28 ;  /* 0x00000028000079c8 */ /* 0x000e0000080e0500 */
[----:B0-----:R-:W-:-:S13]  /*8350*/  ISETP.NE.AND P0, PT, R0, RZ, PT ;  /* 0x000000ff0000720c */ /* 0x001fda0003f05270 */
[----:B------:R-:W-:Y:S05]  /*8360*/  @P0 EXIT ;  /* 0x000000000000094d */ /* 0x000fea0003800000 */
[----:B------:R-:W-:Y:S01]  /*8370*/  LOP3.LUT P0, RZ, R6, 0xff, RZ, 0xc0, !PT ;  /* 0x000000ff06ff7812 */ /* 0x000fe2000780c0ff */
[----:B------:R-:W-:Y:S02]  /*8380*/  IMAD.MOV.U32 R3, RZ, RZ, 0x1 ;  /* 0x00000001ff037424 */ /* 0x000fe400078e00ff */
[----:B------:R-:W-:-:S10]  /*8390*/  IMAD.MOV.U32 R0, RZ, RZ, RZ ;  /* 0x000000ffff007224 */ /* 0x000fd400078e00ff */
[----:B------:R-:W-:Y:S05]  /*83a0*/  @!P0 BRA `(.L_x_109) ;  /* 0x0000000c00348947 */ /* 0x000fea0003800000 */
[----:B------:R-:W0:Y:S01]  /*83b0*/  LDC R0, c[0x0][0x28c] ;  /* 0x0000a300ff007b82 */ /* 0x000e220000000800 */
[----:B------:R-:W-:Y:S01]  /*83c0*/  ULDC UR5, c[0x0][0x600] ;  /* 0x0001800000057ab9 */ /* 0x000fe20000000800 */
[----:B------:R-:W-:Y:S01]  /*83d0*/  ULDC UR4, c[0x0][0xc] ;  /* 0x0000030000047ab9 */ /* 0x000fe20000000800 */
[----:B------:R-:W-:Y:S01]  /*83e0*/  UIADD3 UR16, UR5, -0x1, URZ ;  /* 0xffffffff05107890 */ /* 0x000fe2000fffe03f */
[C---:B------:R-:W-:Y:S01]  /*83f0*/  LOP3.LUT P2, RZ, R18.reuse, 0x7f, RZ, 0xc0, !PT ;  /* 0x0000007f12ff7812 */ /* 0x040fe2000784c0ff */
[----:B------:R-:W-:Y:S01]  /*8400*/  ULDC UR6, c[0x0][0x658] ;  /* 0x0001960000067ab9 */ /* 0x000fe20000000800 */
[----:B------:R-:W-:Y:S01]  /*8410*/  ULDC UR5, c[0x0][0x10] ;  /* 0x0000040000057ab9 */ /* 0x000fe20000000800 */
[----:B------:R-:W-:Y:S01]  /*8420*/  UMOV UR7, 0xffffffff ;  /* 0xffffffff00077882 */ /* 0x000fe20000000000 */
[----:B------:R-:W-:Y:S01]  /*8430*/  UMOV UR8, 0x1 ;  /* 0x0000000100087882 */ /* 0x000fe20000000000 */
[----:B------:R-:W-:Y:S01]  /*8440*/  UIMAD.WIDE.U32 UR4, UR4, UR5, URZ ;  /* 0x00000005040472a5 */ /* 0x000fe2000f8e003f */
[----:B------:R-:W-:Y:S01]  /*8450*/  LOP3.LUT P0, RZ, R18, 0x1f, RZ, 0xc0, !PT ;  /* 0x0000001f12ff7812 */ /* 0x000fe2000780c0ff */
[----:B------:R-:W-:Y:S01]  /*8460*/  USHF.L.U32 UR7, UR7, UR6, URZ ;  /* 0x0000000607077299 */ /* 0x000fe2000800063f */
[----:B------:R-:W-:Y:S01]  /*8470*/  BSSY B0, `(.L_x_109) ;  /* 0x00000c0000007945 */ /* 0x000fe20003800000 */
[----:B------:R-:W-:Y:S01]  /*8480*/  USHF.L.U32 UR18, UR8, UR6, URZ ;  /* 0x0000000608127299 */ /* 0x000fe2000800063f */
[----:B------:R-:W-:Y:S01]  /*8490*/  IMAD.MOV.U32 R11, RZ, RZ, 0x1 ;  /* 0x00000001ff0b7424 */ /* 0x000fe200078e00ff */
[----:B------:R-:W-:Y:S01]  /*84a0*/  LOP3.LUT R18, R19, 0x2, RZ, 0xfc, !PT ;  /* 0x0000000213127812 */ /* 0x000fe200078efcff */
[----:B------:R-:W-:Y:S01]  /*84b0*/  ULDC UR6, c[0x0][0x14] ;  /* 0x0000050000067ab9 */ /* 0x000fe20000000800 */
[----:B------:R-:W-:Y:S01]  /*84c0*/  PLOP3.LUT P0, PT, P0, P2, PT, 0x8a, 0x0 ;  /* 0x000000000000781c */ /* 0x000fe20000705172 */
[----:B------:R-:W-:-:S02]  /*84d0*/  UIMAD.WIDE.U32 UR20, UR4, UR6, URZ ;  /* 0x00000006041472a5 */ /* 0x000fc4000f8e003f */
[----:B------:R-:W-:Y:S02]  /*84e0*/  UIMAD UR13, UR5, UR6, URZ ;  /* 0x00000006050d72a4 */ /* 0x000fe4000f8e023f */
[----:B------:R-:W-:Y:S01]  /*84f0*/  ULOP3.LUT UR17, URZ, UR7, URZ, 0x33, !UPT ;  /* 0x000000073f117292 */ /* 0x000fe2000f8e333f */
[----:B0-----:R-:W-:Y:S01]  /*8500*/  VIADD R0, R0, 0x3f ;  /* 0x0000003f00007836 */ /* 0x001fe20000000000 */
[----:B------:R-:W-:Y:S01]  /*8510*/  UIADD3 UR13, UR21, UR13, URZ ;  /* 0x0000000d150d7290 */ /* 0x000fe2000fffe03f */
[----:B------:R-:W-:-:S03]  /*8520*/  ULDC.64 UR22, c[0x0][0x198] ;  /* 0x0000660000167ab9 */ /* 0x000fc60000000a00 */
[----:B------:R-:W-:-:S04]  /*8530*/  SHF.R.S32.HI R3, RZ, 0x1f, R0 ;  /* 0x0000001fff037819 */ /* 0x000fc80000011400 */
[----:B------:R-:W-:Y:S01]  /*8540*/  LEA.HI R3, R3, R0, RZ, 0x6 ;  /* 0x0000000003037211 */ /* 0x000fe200078f30ff */
[----:B------:R-:W-:-:S03]  /*8550*/  IMAD.MOV.U32 R0, RZ, RZ, RZ ;  /* 0x000000ffff007224 */ /* 0x000fc600078e00ff */
[----:B------:R-:W-:Y:S01]  /*8560*/  SHF.R.S32.HI R13, RZ, 0x6, R3 ;  /* 0x00000006ff0d7819 */ /* 0x000fe20000011403 */
[----:B------:R-:W-:-:S04]  /*8570*/  IMAD.MOV.U32 R3, RZ, RZ, 0x1 ;  /* 0x00000001ff037424 */ /* 0x000fc800078e00ff */
[----:B------:R-:W-:-:S07]  /*8580*/  VIADD R10, R13, 0x1 ;  /* 0x000000010d0a7836 */ /* 0x000fce0000000000 */
.L_x_121:
[----:B------:R-:W-:-:S03]  /*8590*/  UMOV UR4, 0xffffffff ;  /* 0xffffffff00047882 */ /* 0x000fc60000000000 */
[----:B------:R-:W-:Y:S05]  /*85a0*/  BRA.DIV UR4, `(.L_x_110) ;  /* 0x00000012042c7947 */ /* 0x000fea000b800000 */
[----:B------:R-:W-:-:S13]  /*85b0*/  ELECT P6, URZ, PT ;  /* 0x00000000003f782f */ /* 0x000fda00038c0000 */
.L_x_136:
[----:B------:R-:W0:Y:S01]  /*85c0*/  LDC R4, c[0x0][0x28c] ;  /* 0x0000a300ff047b82 */ /* 0x000e220000000800 */
[----:B------:R-:W-:Y:S01]  /*85d0*/  BSSY B1, `(.L_x_111) ;  /* 0x0000037000017945 */ /* 0x000fe20003800000 */
[----:B0-----:R-:W-:-:S13]  /*85e0*/  ISETP.LT.OR P6, PT, R4, 0x1, !P6 ;  /* 0x000000010400780c */ /* 0x001fda00077c1670 */
[----:B------:R-:W-:Y:S05]  /*85f0*/  @P6 BRA `(.L_x_112) ;  /* 0x0000000000d06947 */ /* 0x000fea0003800000 */
[----:B------:R-:W-:Y:S02]  /*8600*/  IMAD.SHL.U32 R14, R9, 0x40, RZ ;  /* 0x00000040090e7824 */ /* 0x000fe400078e00ff */
[----:B------:R-:W-:Y:S02]  /*8610*/  IMAD R15, R7, 0x180, RZ ;  /* 0x00000180070f7824 */ /* 0x000fe400078e02ff */
[----:B------:R-:W-:Y:S02]  /*8620*/  IMAD.MOV.U32 R20, RZ, RZ, RZ ;  /* 0x000000ffff147224 */ /* 0x000fe400078e00ff */
[----:B------:R-:W-:Y:S02]  /*8630*/  IMAD.MOV.U32 R4, RZ, RZ, R10 ;  /* 0x000000ffff047224 */ /* 0x000fe400078e000a */
[----:B------:R-:W-:Y:S02]  /*8640*/  IMAD.MOV.U32 R5, RZ, RZ, R3 ;  /* 0x000000ffff057224 */ /* 0x000fe400078e0003 */
[----:B------:R-:W-:-:S07]  /*8650*/  IMAD.MOV.U32 R6, RZ, RZ, R0 ;  /* 0x000000ffff067224 */ /* 0x000fce00078e0000 */
.L_x_116:
[----:B------:R-:W0:Y:S01]  /*8660*/  S2R R12, SR_CgaCtaId ;  /* 0x00000000000c7919 */ /* 0x000e220000008800 */
[----:B------:R-:W-:Y:S01]  /*8670*/  MOV R7, 0x400 ;  /* 0x0000040000077802 */ /* 0x000fe20000000f00 */
[----:B------:R-:W1:Y:S03]  /*8680*/  @!P2 LDC R9, c[0x0][0x500] ;  /* 0x00014000ff09ab82 */ /* 0x000e660000000800 */
[----:B0-----:R-:W-:Y:S02]  /*8690*/  LEA R21, R12, R7, 0x18 ;  /* 0x000000070c157211 */ /* 0x001fe400078ec0ff */
[----:B------:R-:W-:-:S03]  /*86a0*/  SHF.L.U32 R7, R5, 0x1f, RZ ;  /* 0x0000001f05077819 */ /* 0x000fc600000006ff */
[----:B------:R-:W-:-:S04]  /*86b0*/  IMAD R12, R6, 0x8, R21 ;  /* 0x00000008060c7824 */ /* 0x000fc800078e0215 */
[----:B------:R-:W0:Y:S02]  /*86c0*/  SYNCS.PHASECHK.TRANS64.TRYWAIT P1, [R12+URZ+0x40], R7 ;  /* 0x000040070c0075a7 */ /* 0x000e24000802017f */
[----:B01----:R-:W-:Y:S05]  /*86d0*/  @!P1 BRA `(.L_x_113) ;  /* 0x0000001000009947 */ /* 0x003fea0003800000 */
.L_x_137:
[----:B0-----:R-:W-:Y:S01]  /*86e0*/  PRMT R7, R18, 0x9910, RZ ;  /* 0x0000991012077816 */ /* 0x001fe200000000ff */
[----:B------:R0:W-:Y:S03]  /*86f0*/  @!P2 SYNCS.ARRIVE.TRANS64 RZ, [R12+URZ], R9 ;  /* 0x000000090cffa9a7 */ /* 0x0001e6000800003f */
[----:B------:R-:W-:-:S13]  /*8700*/  ISETP.NE.AND P1, PT, R7, 0x2, PT ;  /* 0x000000020700780c */ /* 0x000fda0003f25270 */
[----:B0-----:R-:W-:Y:S05]  /*8710*/  @P1 BRA `(.L_x_114) ;  /* 0x0000000000041947 */ /* 0x001fea0003800000 */
[----:B------:R-:W-:Y:S01]  /*8720*/  BPT.TRAP 0x1 ;  /* 0x000000040000795c */ /* 0x000fe20000300000 */
.L_x_114:
[----:B------:R-:W-:Y:S05]  /*8730*/  @P0 BRA `(.L_x_115) ;  /* 0x0000000000040947 */ /* 0x000fea0003800000 */
[----:B------:R-:W-:Y:S01]  /*8740*/  BPT.TRAP 0x1 ;  /* 0x000000040000795c */ /* 0x000fe20000300000 */
.L_x_115:
[--C-:B------:R-:W-:Y:S01]  /*8750*/  IMAD R7, R6, 0x6000, R21.reuse ;  /* 0x0000600006077824 */ /* 0x100fe200078e0215 */
[----:B------:R-:W-:Y:S01]  /*8760*/  R2UR UR9, R12 ;  /* 0x000000000c0972ca */ /* 0x000fe200000e0000 */
[----:B------:R-:W-:Y:S01]  /*8770*/  IMAD R21, R6, 0x1000, R21 ;  /* 0x0000100006157824 */ /* 0x000fe200078e0215 */
[----:B------:R-:W-:Y:S01]  /*8780*/  UIADD3 UR4, UP0, UR22, 0xf0, URZ ;  /* 0x000000f016047890 */ /* 0x000fe2000ff1e03f */
[----:B------:R-:W-:Y:S01]  /*8790*/  VIADD R4, R4, 0xffffffff ;  /* 0xffffffff04047836 */ /* 0x000fe20000000000 */
[----:B------:R-:W-:Y:S01]  /*87a0*/  R2UR UR5, R7 ;  /* 0x00000000070572ca */ /* 0x000fe200000e0000 */
[----:B------:R-:W-:Y:S01]  /*87b0*/  UIADD3 UR24, UP1, UR22, 0x1f0, URZ ;  /* 0x000001f016187890 */ /* 0x000fe2000ff3e03f */
[----:B------:R-:W-:Y:S01]  /*87c0*/  R2UR UR8, R21 ;  /* 0x00000000150872ca */ /* 0x000fe200000e0000 */
[----:B------:R-:W-:Y:S01]  /*87d0*/  VIADD R6, R6, 0x1 ;  /* 0x0000000106067836 */ /* 0x000fe20000000000 */
[----:B------:R-:W-:Y:S01]  /*87e0*/  R2UR UR11, R15 ;  /* 0x000000000f0b72ca */ /* 0x000fe200000e0000 */
[----:B------:R-:W-:Y:S01]  /*87f0*/  UIADD3.X UR25, URZ, UR23, URZ, UP1, !UPT ;  /* 0x000000173f197290 */ /* 0x000fe20008ffe43f */
[----:B------:R-:W-:Y:S01]  /*8800*/  R2UR UR10, R20 ;  /* 0x00000000140a72ca */ /* 0x000fe200000e0000 */
[----:B------:R-:W-:Y:S01]  /*8810*/  UMOV UR6, 0x0 ;  /* 0x0000000000067882 */ /* 0x000fe20000000000 */
[----:B------:R-:W-:Y:S01]  /*8820*/  R2UR UR12, R8 ;  /* 0x00000000080c72ca */ /* 0x000fe200000e0000 */
[----:B------:R-:W-:Y:S01]  /*8830*/  UMOV UR7, 0x10000000 ;  /* 0x1000000000077882 */ /* 0x000fe20000000000 */
[----:B------:R-:W-:Y:S01]  /*8840*/  R2UR UR19, R14 ;  /* 0x000000000e1372ca */ /* 0x000fe200000e0000 */
[----:B------:R-:W-:Y:S01]  /*8850*/  VIADD R20, R20, 0x40 ;  /* 0x0000004014147836 */ /* 0x000fe20000000000 */
[----:B------:R-:W-:Y:S01]  /*8860*/  ISETP.GT.AND P3, PT, R4, 0x1, PT ;  /* 0x000000010400780c */ /* 0x000fe20003f64270 */
[----:B------:R-:W-:Y:S01]  /*8870*/  UIADD3 UR14, UR5, 0x180, URZ ;  /* 0x00000180050e7890 */ /* 0x000fe2000fffe03f */
[----:B------:R-:W-:Y:S01]  /*8880*/  ISETP.NE.AND P1, PT, R6, 0x8, PT ;  /* 0x000000080600780c */ /* 0x000fe20003f25270 */
[----:B------:R-:W-:-:S02]  /*8890*/  UIADD3.X UR5, URZ, UR23, URZ, UP0, !UPT ;  /* 0x000000173f057290 */ /* 0x000fc400087fe43f */
[----:B------:R-:W-:Y:S01]  /*88a0*/  UIADD3 UR15, UR8, 0x30180, URZ ;  /* 0x00030180080f7890 */ /* 0x000fe2000fffe03f */
[----:B------:R-:W-:Y:S02]  /*88b0*/  SEL R12, RZ, 0x1, P1 ;  /* 0x00000001ff0c7807 */ /* 0x000fe40000800000 */
[----:B------:R-:W-:Y:S01]  /*88c0*/  UMOV UR8, UR14 ;  /* 0x0000000e00087c82 */ /* 0x000fe20008000000 */
[----:B------:R-:W-:Y:S02]  /*88d0*/  SEL R6, R6, RZ, P1 ;  /* 0x000000ff06067207 */ /* 0x000fe40000800000 */
[----:B------:R-:W-:Y:S01]  /*88e0*/  LOP3.LUT R5, R5, R12, RZ, 0x3c, !PT ;  /* 0x0000000c05057212 */ /* 0x000fe200078e3cff */
[----:B------:R0:W-:Y:S02]  /*88f0*/  UTMALDG.3D [UR8], [UR4], desc[UR6] ;  /* 0x00000608040075b4 */ /* 0x0001e40008011000 */
[----:B0-----:R-:W-:Y:S01]  /*8900*/  UMOV UR8, UR15 ;  /* 0x0000000f00087c82 */ /* 0x001fe20008000000 */
[----:B------:R-:W-:-:S02]  /*8910*/  UMOV UR11, UR19 ;  /* 0x00000013000b7c82 */ /* 0x000fc40008000000 */
[----:B------:R0:W-:Y:S02]  /*8920*/  UTMALDG.3D [UR8], [UR24], desc[UR6] ;  /* 0x00000608180075b4 */ /* 0x0001e40008011000 */
[----:B0-----:R-:W-:Y:S05]  /*8930*/  @P3 BRA `(.L_x_116) ;  /* 0xfffffffc00483947 */ /* 0x001fea000383ffff */
.L_x_112:
[----:B------:R-:W-:Y:S05]  /*8940*/  BSYNC B1 ;  /* 0x0000000000017941 */ /* 0x000fea0003800000 */
.L_x_111:
[----:B------:R-:W-:Y:S01]  /*8950*/  LOP3.LUT P3, RZ, R11, 0xff, RZ, 0xc0, !PT ;  /* 0x000000ff0bff7812 */ /* 0x000fe2000786c0ff */
[----:B------:R-:W-:Y:S01]  /*8960*/  IMAD.IADD R0, R13, 0x1, R0 ;  /* 0x000000010d007824 */ /* 0x000fe200078e0200 */
[----:B------:R-:W-:Y:S01]  /*8970*/  IADD3 R16, P4, R16, UR20, RZ ;  /* 0x0000001410107c10 */ /* 0x000fe2000ff9e0ff */
[----:B------:R-:W-:Y:S01]  /*8980*/  ULDC.64 UR4, c[0x0][0x650] ;  /* 0x0001940000047ab9 */ /* 0x000fe20000000a00 */
[----:B------:R-:W-:Y:S01]  /*8990*/  BSSY B1, `(.L_x_117) ;  /* 0x000006b000017945 */ /* 0x000fe20003800000 */
[----:B------:R-:W-:Y:S01]  /*89a0*/  IMAD.MOV.U32 R7, RZ, RZ, -0x1 ;  /* 0xffffffffff077424 */ /* 0x000fe200078e00ff */
[----:B------:R-:W-:Y:S01]  /*89b0*/  SHF.R.U32.HI R4, RZ, 0x3, R0 ;  /* 0x00000003ff047819 */ /* 0x000fe20000011600 */
[----:B------:R-:W-:Y:S01]  /*89c0*/  IMAD.MOV.U32 R9, RZ, RZ, -0x1 ;  /* 0xffffffffff097424 */ /* 0x000fe200078e00ff */
[----:B------:R-:W-:Y:S01]  /*89d0*/  ISETP.GT.U32.AND P1, PT, R0, 0x7, PT ;  /* 0x000000070000780c */ /* 0x000fe20003f24070 */
[----:B------:R-:W-:Y:S01]  /*89e0*/  IMAD.MOV.U32 R8, RZ, RZ, -0x1 ;  /* 0xffffffffff087424 */ /* 0x000fe200078e00ff */
[----:B------:R-:W-:-:S02]  /*89f0*/  LOP3.LUT R4, R4, 0x1, RZ, 0xc0, !PT ;  /* 0x0000000104047812 */ /* 0x000fc400078ec0ff */
[----:B------:R-:W-:Y:S01]  /*8a00*/  ISETP.LT.U32.AND P1, PT, R13, 0x8, P1 ;  /* 0x000000080d00780c */ /* 0x000fe20000f21070 */
[----:B------:R-:W0:Y:S01]  /*8a10*/  @P3 S2R R6, SR_CgaCtaId ;  /* 0x0000000000063919 */ /* 0x000e220000008800 */
[----:B------:R-:W-:Y:S02]  /*8a20*/  @P3 MOV R5, 0x400 ;  /* 0x0000040000053802 */ /* 0x000fe40000000f00 */
[----:B------:R-:W-:Y:S02]  /*8a30*/  IADD3.X R17, R17, UR13, RZ, P4, !PT ;  /* 0x0000000d11117c10 */ /* 0x000fe4000a7fe4ff */
[----:B------:R-:W-:Y:S02]  /*8a40*/  ISETP.GE.U32.AND P4, PT, R16, UR4, PT ;  /* 0x0000000410007c0c */ /* 0x000fe4000bf86070 */
[----:B------:R-:W-:Y:S02]  /*8a50*/  LOP3.LUT R0, R0, 0x7, RZ, 0xc0, !PT ;  /* 0x0000000700007812 */ /* 0x000fe400078ec0ff */
[----:B------:R-:W-:-:S02]  /*8a60*/  PRMT R11, RZ, 0x7610, R11 ;  /* 0x00007610ff0b7816 */ /* 0x000fc4000000000b */
[----:B0-----:R-:W-:-:S04]  /*8a70*/  @P3 LEA R5, R6, R5, 0x18 ;  /* 0x0000000506053211 */ /* 0x001fc800078ec0ff */
[----:B------:R0:W-:Y:S01]  /*8a80*/  @P3 SYNCS.ARRIVE.TRANS64.A1T0 RZ, [R5+URZ+0x98], RZ ;  /* 0x000098ff05ff39a7 */ /* 0x0001e2000810003f */
[----:B------:R-:W-:Y:S02]  /*8a90*/  ISETP.NE.U32.AND P3, PT, R4, 0x1, PT ;  /* 0x000000010400780c */ /* 0x000fe40003f65070 */
[----:B------:R-:W-:Y:S02]  /*8aa0*/  SEL R4, RZ, 0x1, !P1 ;  /* 0x00000001ff047807 */ /* 0x000fe40004800000 */
[----:B------:R-:W-:Y:S02]  /*8ab0*/  ISETP.GE.U32.AND.EX P1, PT, R17, UR5, PT, P4 ;  /* 0x0000000511007c0c */ /* 0x000fe4000bf26140 */
[----:B------:R-:W-:-:S04]  /*8ac0*/  ISETP.GT.U32.AND P3, PT, R13, 0x7, !P3 ;  /* 0x000000070d00780c */ /* 0x000fc80005f64070 */
[----:B0-----:R-:W-:-:S04]  /*8ad0*/  SEL R5, RZ, 0x1, !P3 ;  /* 0x00000001ff057807 */ /* 0x001fc80005800000 */
[--C-:B------:R-:W-:Y:S02]  /*8ae0*/  LOP3.LUT R3, R5, R3, R4.reuse, 0x96, !PT ;  /* 0x0000000305037212 */ /* 0x100fe400078e9604 */
[----:B------:R-:W-:Y:S01]  /*8af0*/  PRMT R4, RZ, 0x7610, R4 ;  /* 0x00007610ff047816 */ /* 0x000fe20000000004 */
[----:B------:R-:W-:Y:S06]  /*8b00*/  @P1 BRA `(.L_x_118) ;  /* 0x00000004004c1947 */ /* 0x000fec0003800000 */
[----:B------:R-:W-:Y:S01]  /*8b10*/  ULDC.64 UR4, c[0x0][0x628] ;  /* 0x00018a0000047ab9 */ /* 0x000fe20000000a00 */
[----:B------:R-:W0:Y:S01]  /*8b20*/  S2R R14, SR_CTAID.X ;  /* 0x00000000000e7919 */ /* 0x000e220000002500 */
[----:B------:R-:W-:Y:S01]  /*8b30*/  ISETP.NE.U32.AND P1, PT, RZ, UR4, PT ;  /* 0x00000004ff007c0c */ /* 0x000fe2000bf25070 */
[----:B------:R-:W-:Y:S01]  /*8b40*/  ULDC UR7, c[0x0][0x630] ;  /* 0x00018c0000077ab9 */ /* 0x000fe20000000800 */
[----:B------:R-:W-:Y:S01]  /*8b50*/  IMAD.MOV.U32 R4, RZ, RZ, R16 ;  /* 0x000000ffff047224 */ /* 0x000fe200078e0010 */
[----:B------:R-:W1:Y:S01]  /*8b60*/  S2R R12, SR_CTAID.Y ;  /* 0x00000000000c7919 */ /* 0x000e620000002600 */
[----:B------:R-:W-:Y:S01]  /*8b70*/  ISETP.NE.AND.EX P1, PT, RZ, UR5, PT, P1 ;  /* 0x00000005ff007c0c */ /* 0x000fe2000bf25310 */
[----:B------:R-:W-:-:S12]  /*8b80*/  IMAD.MOV.U32 R5, RZ, RZ, R17 ;  /* 0x000000ffff057224 */ /* 0x000fd800078e0011 */
[----:B------:R-:W-:Y:S05]  /*8b90*/  @!P1 BRA `(.L_x_119) ;  /* 0x0000000000289947 */ /* 0x000fea0003800000 */
[----:B------:R-:W-:Y:S02]  /*8ba0*/  ULDC UR6, c[0x0][0x634] ;  /* 0x00018d0000067ab9 */ /* 0x000fe40000000800 */
[----:B------:R-:W-:-:S05]  /*8bb0*/  IADD3 R9, P1, R16, UR6, RZ ;  /* 0x0000000610097c10 */ /* 0x000fca000ff3e0ff */
[----:B------:R-:W-:-:S04]  /*8bc0*/  IMAD.X R15, RZ, RZ, R17, P1 ;  /* 0x000000ffff0f7224 */ /* 0x000fc800008e0611 */
[----:B------:R-:W-:-:S04]  /*8bd0*/  IMAD.WIDE.U32 R6, R15, UR4, RZ ;  /* 0x000000040f067c25 */ /* 0x000fc8000f8e00ff */
[----:B------:R-:W-:-:S04]  /*8be0*/  IMAD.WIDE.U32 R6, P1, R9, UR5, R6 ;  /* 0x0000000509067c25 */ /* 0x000fc8000f820006 */
[----:B------:R-:W-:-:S04]  /*8bf0*/  IMAD.WIDE.U32 R8, R9, UR4, RZ ;  /* 0x0000000409087c25 */ /* 0x000fc8000f8e00ff */
[----:B------:R-:W-:Y:S01]  /*8c00*/  IMAD.X R5, RZ, RZ, RZ, P1 ;  /* 0x000000ffff057224 */ /* 0x000fe200008e06ff */
[----:B------:R-:W-:Y:S01]  /*8c10*/  IADD3 RZ, P1, R9, R6, RZ ;  /* 0x0000000609ff7210 */ /* 0x000fe20007f3e0ff */
[----:B------:R-:W-:-:S04]  /*8c20*/  IMAD.MOV.U32 R4, RZ, RZ, R7 ;  /* 0x000000ffff047224 */ /* 0x000fc800078e0007 */
[----:B------:R-:W-:-:S08]  /*8c30*/  IMAD.WIDE.U32.X R4, R15, UR5, R4, P1 ;  /* 0x000000050f047c25 */ /* 0x000fd000088e0404 */
.L_x_119:
[--C-:B------:R-:W-:Y:S01]  /*8c40*/  SHF.R.U64 R8, R4, UR7, R5.reuse ;  /* 0x0000000704087c19 */ /* 0x100fe20008001205 */
[----:B------:R-:W-:Y:S01]  /*8c50*/  ULDC.64 UR4, c[0x0][0x620] ;  /* 0x0001880000047ab9 */ /* 0x000fe20000000a00 */
[----:B------:R-:W-:Y:S01]  /*8c60*/  SHF.R.U32.HI R4, RZ, UR7, R5 ;  /* 0x00000007ff047c19 */ /* 0x000fe20008011605 */
[----:B------:R-:W2:Y:S01]  /*8c70*/  LDC R25, c[0x0][0x144] ;  /* 0x00005100ff197b82 */ /* 0x000ea20000000800 */
[----:B------:R-:W-:Y:S01]  /*8c80*/  IADD3 R7, P1, RZ, -R8, RZ ;  /* 0x80000008ff077210 */ /* 0x000fe20007f3e0ff */
[----:B------:R-:W-:Y:S01]  /*8c90*/  ULDC.64 UR8, c[0x0][0x640] ;  /* 0x0001900000087ab9 */ /* 0x000fe20000000a00 */
[----:B0-----:R-:W-:Y:S01]  /*8ca0*/  I2FP.F32.U32 R9, R14 ;  /* 0x0000000e00097245 */ /* 0x001fe20000201000 */
[----:B------:R-:W-:Y:S02]  /*8cb0*/  ULDC UR6, c[0x0][0x608] ;  /* 0x0001820000067ab9 */ /* 0x000fe40000000800 */
[----:B------:R-:W-:Y:S01]  /*8cc0*/  IMAD.X R4, RZ, RZ, ~R4, P1 ;  /* 0x000000ffff047224 */ /* 0x000fe200008e0e04 */
[----:B------:R-:W-:Y:S01]  /*8cd0*/  ISETP.NE.U32.AND P1, PT, RZ, UR8, PT ;  /* 0x00000008ff007c0c */ /* 0x000fe2000bf25070 */
[----:B------:R-:W0:Y:S02]  /*8ce0*/  LDC R21, c[0x0][0x148] ;  /* 0x00005200ff157b82 */ /* 0x000e240000000800 */
[----:B------:R-:W-:Y:S01]  /*8cf0*/  IMAD R6, R4, UR4, RZ ;  /* 0x0000000404067c24 */ /* 0x000fe2000f8e02ff */
[----:B------:R-:W-:Y:S01]  /*8d00*/  ISETP.NE.AND.EX P1, PT, RZ, UR9, PT, P1 ;  /* 0x00000009ff007c0c */ /* 0x000fe2000bf25310 */
[----:B------:R-:W-:Y:S01]  /*8d10*/  IMAD.WIDE.U32 R4, R7, UR4, R16 ;  /* 0x0000000407047c25 */ /* 0x000fe2000f8e0010 */
[----:B------:R-:W-:-:S03]  /*8d20*/  ULDC UR4, c[0x0][0x150] ;  /* 0x0000540000047ab9 */ /* 0x000fc60000000800 */
[----:B------:R-:W-:Y:S02]  /*8d30*/  IMAD R7, R7, UR5, R6 ;  /* 0x0000000507077c24 */ /* 0x000fe4000f8e0206 */
[----:B------:R-:W-:Y:S01]  /*8d40*/  FMUL R6, R9, UR4 ;  /* 0x0000000409067c20 */ /* 0x000fe20008400000 */
[----:B------:R-:W-:Y:S01]  /*8d50*/  ULDC UR4, c[0x0][0x618] ;  /* 0x0001860000047ab9 */ /* 0x000fe20000000800 */
[----:B------:R-:W-:Y:S01]  /*8d60*/  ULDC UR5, c[0x0][0x154] ;  /* 0x0000550000057ab9 */ /* 0x000fe20000000800 */
[----:B------:R-:W-:-:S03]  /*8d70*/  IMAD.IADD R5, R5, 0x1, R7 ;  /* 0x0000000105057824 */ /* 0x000fc600078e0207 */
[----:B------:R-:W3:Y:S02]  /*8d80*/  F2I.U32.TRUNC.NTZ R6, R6 ;  /* 0x0000000600067305 */ /* 0x000ee4000020f000 */
[----:B------:R-:W-:Y:S02]  /*8d90*/  SHF.R.U64 R9, R4, UR4, R5 ;  /* 0x0000000404097c19 */ /* 0x000fe40008001205 */
[----:B-1----:R-:W-:-:S05]  /*8da0*/  I2FP.F32.U32 R4, R12 ;  /* 0x0000000c00047245 */ /* 0x002fca0000201000 */
[----:B------:R-:W-:Y:S01]  /*8db0*/  FMUL R22, R4, UR5 ;  /* 0x0000000504167c20 */ /* 0x000fe20008400000 */
[----:B------:R-:W-:Y:S01]  /*8dc0*/  SHF.R.U32.HI R4, RZ, UR4, R5 ;  /* 0x00000004ff047c19 */ /* 0x000fe20008011605 */
[----:B------:R-:W-:-:S03]  /*8dd0*/  ULDC UR4, c[0x0][0x658] ;  /* 0x0001960000047ab9 */ /* 0x000fc60000000800 */
[--C-:B------:R-:W-:Y:S01]  /*8de0*/  SHF.R.U64 R20, R9, UR6, R4.reuse ;  /* 0x0000000609147c19 */ /* 0x100fe20008001204 */
[----:B------:R-:W1:Y:S01]  /*8df0*/  F2I.U32.TRUNC.NTZ R22, R22 ;  /* 0x0000001600167305 */ /* 0x000e62000020f000 */
[----:B------:R-:W-:Y:S01]  /*8e00*/  SHF.R.U32.HI R5, RZ, UR6, R4 ;  /* 0x00000006ff057c19 */ /* 0x000fe20008011604 */
[----:B---3--:R-:W-:-:S03]  /*8e10*/  IMAD.MOV R6, RZ, RZ, -R6 ;  /* 0x000000ffff067224 */ /* 0x008fc600078e0a06 */
[--C-:B------:R-:W-:Y:S01]  /*8e20*/  SHF.R.U64 R15, R20, UR4, R5.reuse ;  /* 0x00000004140f7c19 */ /* 0x100fe20008001205 */
[----:B--2---:R-:W-:Y:S01]  /*8e30*/  IMAD R14, R25, R6, R14 ;  /* 0x00000006190e7224 */ /* 0x004fe200078e020e */
[----:B------:R-:W-:-:S03]  /*8e40*/  SHF.R.U32.HI R23, RZ, UR4, R5 ;  /* 0x00000004ff177c19 */ /* 0x000fc60008011605 */
[----:B------:R-:W-:Y:S02]  /*8e50*/  IMAD.MOV.U32 R4, RZ, RZ, R15 ;  /* 0x000000ffff047224 */ /* 0x000fe400078e000f */
[----:B------:R-:W-:Y:S01]  /*8e60*/  IMAD.MOV.U32 R5, RZ, RZ, R23 ;  /* 0x000000ffff057224 */ /* 0x000fe200078e0017 */
[----:B-1----:R-:W-:Y:S06]  /*8e70*/  @!P1 BRA `(.L_x_120) ;  /* 0x0000000000289947 */ /* 0x002fec0003800000 */
[----:B------:R-:W-:Y:S02]  /*8e80*/  ULDC UR4, c[0x0][0x64c] ;  /* 0x0001930000047ab9 */ /* 0x000fe40000000800 */
[----:B------:R-:W-:-:S05]  /*8e90*/  IADD3 R5, P1, R15, UR4, RZ ;  /* 0x000000040f057c10 */ /* 0x000fca000ff3e0ff */
[----:B------:R-:W-:-:S04]  /*8ea0*/  IMAD.X R23, RZ, RZ, R23, P1 ;  /* 0x000000ffff177224 */ /* 0x000fc800008e0617 */
[----:B------:R-:W-:-:S04]  /*8eb0*/  IMAD.WIDE.U32 R6, R23, UR8, RZ ;  /* 0x0000000817067c25 */ /* 0x000fc8000f8e00ff */
[----:B------:R-:W-:-:S04]  /*8ec0*/  IMAD.WIDE.U32 R6, P1, R5, UR9, R6 ;  /* 0x0000000905067c25 */ /* 0x000fc8000f820006 */
[----:B------:R-:W-:-:S04]  /*8ed0*/  IMAD.WIDE.U32 R4, R5, UR8, RZ ;  /* 0x0000000805047c25 */ /* 0x000fc8000f8e00ff */
[----:B------:R-:W-:Y:S01]  /*8ee0*/  IMAD.MOV.U32 R4, RZ, RZ, R7 ;  /* 0x000000ffff047224 */ /* 0x000fe200078e0007 */
[----:B------:R-:W-:Y:S01]  /*8ef0*/  IADD3 RZ, P3, R5, R6, RZ ;  /* 0x0000000605ff7210 */ /* 0x000fe20007f7e0ff */
[----:B------:R-:W-:-:S04]  /*8f00*/  IMAD.X R5, RZ, RZ, RZ, P1 ;  /* 0x000000ffff057224 */ /* 0x000fc800008e06ff */
[----:B------:R-:W-:-:S08]  /*8f10*/  IMAD.WIDE.U32.X R4, R23, UR9, R4, P3 ;  /* 0x0000000917047c25 */ /* 0x000fd000098e0404 */
.L_x_120:
[----:B------:R-:W-:Y:S01]  /*8f20*/  ISETP.NE.AND P1, PT, R2, 0x1, PT ;  /* 0x000000010200780c */ /* 0x000fe20003f25270 */
[----:B------:R-:W-:Y:S01]  /*8f30*/  ULDC UR4, c[0x0][0x648] ;  /* 0x0001920000047ab9 */ /* 0x000fe20000000800 */
[----:B------:R-:W-:Y:S01]  /*8f40*/  LOP3.LUT R20, R20, UR17, RZ, 0xc0, !PT ;  /* 0x0000001114147c12 */ /* 0x000fe2000f8ec0ff */
[----:B------:R-:W-:Y:S01]  /*8f50*/  IMAD.MOV R22, RZ, RZ, -R22 ;  /* 0x000000ffff167224 */ /* 0x000fe200078e0a16 */
[----:B------:R-:W-:Y:S01]  /*8f60*/  SHF.R.U64 R5, R4, UR4, R5 ;  /* 0x0000000404057c19 */ /* 0x000fe20008001205 */
[----:B------:R-:W-:Y:S01]  /*8f70*/  ULDC UR4, c[0x0][0x638] ;  /* 0x00018e0000047ab9 */ /* 0x000fe20000000800 */
[----:B------:R-:W-:Y:S01]  /*8f80*/  LOP3.LUT R6, R9, UR16, RZ, 0xc0, !PT ;  /* 0x0000001009067c12 */ /* 0x000fe2000f8ec0ff */
[----:B------:R-:W-:Y:S02]  /*8f90*/  ULDC UR5, c[0x0][0x610] ;  /* 0x0001840000057ab9 */ /* 0x000fe40000000800 */
[----:B------:R-:W-:Y:S02]  /*8fa0*/  IMAD.MOV R4, RZ, RZ, -R5 ;  /* 0x000000ffff047224 */ /* 0x000fe400078e0a05 */
[----:B------:R-:W-:-:S02]  /*8fb0*/  IMAD R5, R5, UR18, R20 ;  /* 0x0000001205057c24 */ /* 0x000fc4000f8e0214 */
[----:B0-----:R-:W-:Y:S02]  /*8fc0*/  @P1 IMAD R14, R21, R22, R12 ;  /* 0x00000016150e1224 */ /* 0x001fe400078e020c */
[----:B------:R-:W-:Y:S01]  /*8fd0*/  IMAD R15, R4, UR4, R15 ;  /* 0x00000004040f7c24 */ /* 0x000fe2000f8e020f */
[----:B------:R-:W-:Y:S01]  /*8fe0*/  ULDC UR4, c[0x0][0x600] ;  /* 0x0001800000047ab9 */ /* 0x000fe20000000800 */
[----:B------:R-:W-:Y:S02]  /*8ff0*/  IMAD R14, R5, UR5, R14 ;  /* 0x00000005050e7c24 */ /* 0x000fe4000f8e020e */
[----:B------:R-:W-:Y:S02]  /*9000*/  IMAD R15, R15, UR4, R6 ;  /* 0x000000040f0f7c24 */ /* 0x000fe4000f8e0206 */
[----:B------:R-:W-:-:S03]  /*9010*/  IMAD.MOV.U32 R4, RZ, RZ, 0x1 ;  /* 0x00000001ff047424 */ /* 0x000fc600078e00ff */
[----:B------:R-:W-:Y:S02]  /*9020*/  SEL R9, R15, R14, !P1 ;  /* 0x0000000e0f097207 */ /* 0x000fe40004800000 */
[----:B------:R-:W-:-:S07]  /*9030*/  SEL R7, R14, R15, !P1 ;  /* 0x0000000f0e077207 */ /* 0x000fce0004800000 */
.L_x_118:
[----:B------:R-:W-:Y:S05]  /*9040*/  BSYNC B1 ;  /* 0x0000000000017941 */ /* 0x000fea0003800000 */
.L_x_117:
[----:B------:R-:W-:-:S13]  /*9050*/  LOP3.LUT P1, RZ, R4, 0xff, RZ, 0xc0, !PT ;  /* 0x000000ff04ff7812 */ /* 0x000fda000782c0ff */
[----:B------:R-:W-:Y:S05]  /*9060*/  @P1 BRA `(.L_x_121) ;  /* 0xfffffff400481947 */ /* 0x000fea000383ffff */
[----:B------:R-:W-:Y:S05]  /*9070*/  BSYNC B0 ;  /* 0x0000000000007941 */ /* 0x000fea0003800000 */
.L_x_109:
[----:B------:R-:W-:-:S03]  /*9080*/  UMOV UR4, 0xffffffff ;  /* 0xffffffff00047882 */ /* 0x000fc60000000000 */
[----:B------:R-:W-:Y:S05]  /*9090*/  BRA.DIV UR4, `(.L_x_122) ;  /* 0x0000000604a47947 */ /* 0x000fea000b800000 */
[----:B------:R-:W-:-:S13]  /*90a0*/  ELECT P6, URZ, PT ;  /* 0x00000000003f782f */ /* 0x000fda00038c0000 */
.L_x_140:
[----:B------:R-:W-:Y:S04]  /*90b0*/  BSSY B0, `(.L_x_123) ;  /* 0x000004f000007945 */ /* 0x000fe80003800000 */
[----:B------:R-:W-:Y:S05]  /*90c0*/  @!P6 BRA `(.L_x_124) ;  /* 0x000000040034e947 */ /* 0x000fea0003800000 */
[----:B------:R-:W-:-:S04]  /*90d0*/  LOP3.LUT R19, R19, 0x2, RZ, 0xfc, !PT ;  /* 0x0000000213137812 */ /* 0x000fc800078efcff */
[----:B------:R-:W-:-:S13]  /*90e0*/  ISETP.NE.AND P0, PT, R19, 0x3, PT ;  /* 0x000000031300780c */ /* 0x000fda0003f05270 */
[----:B------:R-:W-:Y:S05]  /*90f0*/  @!P0 BRA `(.L_x_125) ;  /* 0x0000000000048947 */ /* 0x000fea0003800000 */
[----:B------:R-:W-:Y:S01]  /*9100*/  BPT.TRAP 0x1 ;  /* 0x000000040000795c */ /* 0x000fe20000300000 */
.L_x_125:
[----:B------:R-:W0:Y:S01]  /*9110*/  S2R R5, SR_CgaCtaId ;  /* 0x0000000000057919 */ /* 0x000e220000008800 */
[----:B------:R-:W-:Y:S02]  /*9120*/  MOV R2, 0x400 ;  /* 0x0000040000027802 */ /* 0x000fe40000000f00 */
[----:B------:R-:W-:Y:S02]  /*9130*/  SHF.L.U32 R4, R3, 0x1f, RZ ;  /* 0x0000001f03047819 */ /* 0x000fe400000006ff */
[----:B0-----:R-:W-:-:S05]  /*9140*/  LEA R5, R5, R2, 0x18 ;  /* 0x0000000205057211 */ /* 0x001fca00078ec0ff */
[----:B------:R-:W-:-:S04]  /*9150*/  VIADD R5, R5, 0x40 ;  /* 0x0000004005057836 */ /* 0x000fc80000000000 */
[C---:B------:R-:W-:Y:S02]  /*9160*/  IMAD R7, R0.reuse, 0x8, R5 ;  /* 0x0000000800077824 */ /* 0x040fe400078e0205 */
[----:B------:R-:W-:Y:S02]  /*9170*/  VIADD R0, R0, 0x1 ;  /* 0x0000000100007836 */ /* 0x000fe40000000000 */
[----:B------:R-:W0:Y:S03]  /*9180*/  SYNCS.PHASECHK.TRANS64.TRYWAIT P0, [R7+URZ], R4 ;  /* 0x00000004070075a7 */ /* 0x000e26000800017f */
[----:B------:R-:W-:-:S04]  /*9190*/  ISETP.NE.AND P1, PT, R0, 0x8, PT ;  /* 0x000000080000780c */ /* 0x000fc80003f25270 */
[----:B------:R-:W-:Y:S02]  /*91a0*/  SEL R2, RZ, 0x1, P1 ;  /* 0x00000001ff027807 */ /* 0x000fe40000800000 */
[----:B------:R-:W-:Y:S02]  /*91b0*/  SEL R0, R0, RZ, P1 ;  /* 0x000000ff00007207 */ /* 0x000fe40000800000 */
[----:B------:R-:W-:-:S03]  /*91c0*/  LOP3.LUT R9, R3, R2, RZ, 0x3c, !PT ;  /* 0x0000000203097212 */ /* 0x000fc600078e3cff */
[----:B------:R-:W-:Y:S01]  /*91d0*/  IMAD R6, R0, 0x8, R5 ;  /* 0x0000000800067824 */ /* 0x000fe200078e0205 */
[----:B------:R-:W-:Y:S01]  /*91e0*/  SHF.L.U32 R3, R9, 0x1f, RZ ;  /* 0x0000001f09037819 */ /* 0x000fe200000006ff */
[----:B0-----:R-:W-:Y:S06]  /*91f0*/  @!P0 BRA `(.L_x_126) ;  /* 0x00000004006c8947 */ /* 0x001fec0003800000 */
.L_x_141:
[----:B------:R-:W1:Y:S01]  /*9200*/  SYNCS.PHASECHK.TRANS64.TRYWAIT P0, [R6+URZ], R3 ;  /* 0x00000003060075a7 */ /* 0x000e62000800017f */
[----:B------:R-:W-:-:S05]  /*9210*/  VIADD R0, R0, 0x1 ;  /* 0x0000000100007836 */ /* 0x000fca0000000000 */
[----:B------:R-:W-:-:S04]  /*9220*/  ISETP.NE.AND P1, PT, R0, 0x8, PT ;  /* 0x000000080000780c */ /* 0x000fc80003f25270 */
[----:B------:R-:W-:Y:S02]  /*9230*/  SEL R2, RZ, 0x1, P1 ;  /* 0x00000001ff027807 */ /* 0x000fe40000800000 */
[----:B------:R-:W-:Y:S02]  /*9240*/  SEL R0, R0, RZ, P1 ;  /* 0x000000ff00007207 */ /* 0x000fe40000800000 */
[----:B------:R-:W-:-:S03]  /*9250*/  LOP3.LUT R9, R9, R2, RZ, 0x3c, !PT ;  /* 0x0000000209097212 */ /* 0x000fc600078e3cff */
[----:B0-----:R-:W-:Y:S01]  /*9260*/  IMAD R7, R0, 0x8, R5 ;  /* 0x0000000800077824 */ /* 0x001fe200078e0205 */
[----:B------:R-:W-:Y:S01]  /*9270*/  SHF.L.U32 R4, R9, 0x1f, RZ ;  /* 0x0000001f09047819 */ /* 0x000fe200000006ff */
[----:B-1----:R-:W-:Y:S06]  /*9280*/  @!P0 BRA `(.L_x_127) ;  /* 0x00000004005c8947 */ /* 0x002fec0003800000 */
.L_x_142:
        /* <DEDUP_REMOVED lines=9> */
.L_x_143:
        /* <DEDUP_REMOVED lines=9> */
.L_x_144:
        /* <DEDUP_REMOVED lines=9> */
.L_x_145:
        /* <DEDUP_REMOVED lines=9> */
.L_x_146:
[----:B------:R-:W1:Y:S01]  /*94d0*/  SYNCS.PHASECHK.TRANS64.TRYWAIT P0, [R7+URZ], R4 ;  /* 0x00000004070075a7 */ /* 0x000e62000800017f */
[----:B------:R-:W-:-:S05]  /*94e0*/  VIADD R0, R0, 0x1 ;  /* 0x0000000100007836 */ /* 0x000fca0000000000 */
[----:B------:R-:W-:-:S04]  /*94f0*/  ISETP.NE.AND P1, PT, R0, 0x8, PT ;  /* 0x000000080000780c */ /* 0x000fc80003f25270 */
[----:B------:R-:W-:Y:S02]  /*9500*/  SEL R2, RZ, 0x1, P1 ;  /* 0x00000001ff027807 */ /* 0x000fe40000800000 */
[----:B------:R-:W-:Y:S02]  /*9510*/  SEL R0, R0, RZ, P1 ;  /* 0x000000ff00007207 */ /* 0x000fe40000800000 */
[----:B------:R-:W-:Y:S01]  /*9520*/  LOP3.LUT R2, R9, R2, RZ, 0x3c, !PT ;  /* 0x0000000209027212 */ /* 0x000fe200078e3cff */
[----:B-1----:R-:W-:Y:S06]  /*9530*/  @!P0 BRA `(.L_x_132) ;  /* 0x0000000400148947 */ /* 0x002fec0003800000 */
.L_x_147:
[----:B------:R-:W-:Y:S01]  /*9540*/  IMAD R5, R0, 0x8, R5 ;  /* 0x0000000800057824 */ /* 0x000fe200078e0205 */
[----:B------:R-:W-:-:S07]  /*9550*/  SHF.L.U32 R0, R2, 0x1f, RZ ;  /* 0x0000001f02007819 */ /* 0x000fce00000006ff */
.L_x_133:
[----:B--2---:R2:W3:Y:S02]  /*9560*/  SYNCS.PHASECHK.TRANS64.TRYWAIT P0, [R5+URZ], R0 ;  /* 0x00000000050075a7 */ /* 0x0044e4000800017f */
[----:B---3--:R-:W-:Y:S05]  /*9570*/  @!P0 NANOSLEEP.SYNCS 0x989680 ;  /* 0x009896800000895d */ /* 0x008fea0003900000 */
[----:B------:R-:W3:Y:S02]  /*9580*/  @!P0 SYNCS.PHASECHK.TRANS64 P0, [R5+URZ], R0 ;  /* 0x00000000050085a7 */ /* 0x000ee4000800007f */
[----:B---3--:R-:W-:Y:S05]  /*9590*/  @!P0 BRA `(.L_x_133) ;  /* 0xfffffffc00f08947 */ /* 0x008fea000383ffff */
.L_x_124:
[----:B------:R-:W-:Y:S05]  /*95a0*/  BSYNC B0 ;  /* 0x0000000000007941 */ /* 0x000fea0003800000 */
.L_x_123:
[----:B------:R-:W-:Y:S05]  /*95b0*/  EXIT ;  /* 0x000000000000794d */ /* 0x000fea0003800000 */
.L_x_18:
[----:B---3--:R3:W4:Y:S02]  /*95c0*/  SYNCS.PHASECHK.TRANS64.TRYWAIT P1, [R3+URZ], R0 ;  /* 0x00000000030075a7 */ /* 0x008724000802017f */
[----:B----4-:R-:W-:Y:S05]  /*95d0*/  @!P1 NANOSLEEP.SYNCS 0x989680 ;  /* 0x009896800000995d */ /* 0x010fea0003900000 */
[----:B------:R-:W4:Y:S02]  /*95e0*/  @!P1 SYNCS.PHASECHK.TRANS64 P1, [R3+URZ], R0 ;  /* 0x00000000030095a7 */ /* 0x000f24000802007f */
[----:B----4-:R-:W-:Y:S05]  /*95f0*/  @!P1 BRA `(.L_x_18) ;  /* 0xfffffffc00f09947 */ /* 0x010fea000383ffff */
[----:B------:R-:W-:Y:S05]  /*9600*/  BRA `(.L_x_17) ;  /* 0xffffff7c005c7947 */ /* 0x000fea000383ffff */
.L_x_23:
[----:B-1----:R1:W2:Y:S02]  /*9610*/  SYNCS.PHASECHK.TRANS64.TRYWAIT P1, [R5+URZ], R4 ;  /* 0x00000004050075a7 */ /* 0x0022a4000802017f */
[----:B--2---:R-:W-:Y:S05]  /*9620*/  @!P1 NANOSLEEP.SYNCS 0x989680 ;  /* 0x009896800000995d */ /* 0x004fea0003900000 */
[----:B------:R-:W2:Y:S02]  /*9630*/  @!P1 SYNCS.PHASECHK.TRANS64 P1, [R5+URZ], R4 ;  /* 0x00000004050095a7 */ /* 0x000ea4000802007f */
[----:B--2---:R-:W-:Y:S05]  /*9640*/  @!P1 BRA `(.L_x_23) ;  /* 0xfffffffc00f09947 */ /* 0x004fea000383ffff */
[----:B------:R-:W-:Y:S05]  /*9650*/  BRA `(.L_x_22) ;  /* 0xffffff8000747947 */ /* 0x000fea000383ffff */
.L_x_110:
[----:B------:R-:W-:Y:S01]  /*9660*/  BSSY B1, `(.L_x_134) ;  /* 0x0000006000017945 */ /* 0x000fe20003800000 */
[----:B------:R-:W-:-:S07]  /*9670*/  IMAD.MOV.U32 R15, RZ, RZ, -0x1 ;  /* 0xffffffffff0f7424 */ /* 0x000fce00078e00ff */
[----:B------:R-:W-:Y:S05]  /*9680*/  WARPSYNC.COLLECTIVE R15, `(.L_x_135) ;  /* 0x000000000f0c7348 */ /* 0x000fea0003c00000 */
[----:B------:R-:W-:Y:S02]  /*9690*/  ELECT P6, UR62, PT ;  /* 0x00000000003e782f */ /* 0x000fe400038c0000 */
[----:B------:R-:W-:Y:S01]  /*96a0*/  MOV R14, UR62 ;  /* 0x0000003e000e7c02 */ /* 0x000fe20008000f00 */
[----:B------:R-:W-:Y:S10]  /*96b0*/  ENDCOLLECTIVE ;  /* 0x000000000000791b */ /* 0x000ff40003800000 */
.L_x_135:
[----:B------:R-:W-:Y:S05]  /*96c0*/  BSYNC B1 ;  /* 0x0000000000017941 */ /* 0x000fea0003800000 */
.L_x_134:
[----:B------:R-:W-:Y:S05]  /*96d0*/  BRA `(.L_x_136) ;  /* 0xffffffec00b87947 */ /* 0x000fea000383ffff */
.L_x_113:
[----:B0-----:R0:W1:Y:S02]  /*96e0*/  SYNCS.PHASECHK.TRANS64.TRYWAIT P1, [R12+URZ+0x40], R7 ;  /* 0x000040070c0075a7 */ /* 0x001064000802017f */
[----:B-1----:R-:W-:Y:S05]  /*96f0*/  @!P1 NANOSLEEP.SYNCS 0x989680 ;  /* 0x009896800000995d */ /* 0x002fea0003900000 */
[----:B------:R-:W1:Y:S02]  /*9700*/  @!P1 SYNCS.PHASECHK.TRANS64 P1, [R12+URZ+0x40], R7 ;  /* 0x000040070c0095a7 */ /* 0x000e64000802007f */
[----:B-1----:R-:W-:Y:S05]  /*9710*/  @!P1 BRA `(.L_x_113) ;  /* 0xfffffffc00f09947 */ /* 0x002fea000383ffff */
[----:B------:R-:W-:Y:S05]  /*9720*/  BRA `(.L_x_137) ;  /* 0xffffffec00ec7947 */ /* 0x000fea000383ffff */
.L_x_122:
[----:B------:R-:W-:Y:S01]  /*9730*/  BSSY B0, `(.L_x_138) ;  /* 0x0000006000007945 */ /* 0x000fe20003800000 */
[----:B------:R-:W-:-:S07]  /*9740*/  IMAD.MOV.U32 R15, RZ, RZ, -0x1 ;  /* 0xffffffffff0f7424 */ /* 0x000fce00078e00ff */
[----:B------:R-:W-:Y:S05]  /*9750*/  WARPSYNC.COLLECTIVE R15, `(.L_x_139) ;  /* 0x000000000f0c7348 */ /* 0x000fea0003c00000 */
[----:B------:R-:W-:Y:S02]  /*9760*/  ELECT P6, UR62, PT ;  /* 0x00000000003e782f */ /* 0x000fe400038c0000 */
[----:B------:R-:W-:Y:S01]  /*9770*/  MOV R14, UR62 ;  /* 0x0000003e000e7c02 */ /* 0x000fe20008000f00 */
[----:B------:R-:W-:Y:S10]  /*9780*/  ENDCOLLECTIVE ;  /* 0x000000000000791b */ /* 0x000ff40003800000 */
.L_x_139:
[----:B------:R-:W-:Y:S05]  /*9790*/  BSYNC B0 ;  /* 0x0000000000007941 */ /* 0x000fea0003800000 */
.L_x_138:
[----:B------:R-:W-:Y:S05]  /*97a0*/  BRA `(.L_x_140) ;  /* 0xfffffff800407947 */ /* 0x000fea000383ffff */
.L_x_126:
[----:B0-----:R0:W1:Y:S02]  /*97b0*/  SYNCS.PHASECHK.TRANS64.TRYWAIT P0, [R7+URZ], R4 ;  /* 0x00000004070075a7 */ /* 0x001064000800017f */
[----:B-1----:R-:W-:Y:S05]  /*97c0*/  @!P0 NANOSLEEP.SYNCS 0x989680 ;  /* 0x009896800000895d */ /* 0x002fea0003900000 */
[----:B------:R-:W1:Y:S02]  /*97d0*/  @!P0 SYNCS.PHASECHK.TRANS64 P0, [R7+URZ], R4 ;  /* 0x00000004070085a7 */ /* 0x000e64000800007f */
[----:B-1----:R-:W-:Y:S05]  /*97e0*/  @!P0 BRA `(.L_x_126) ;  /* 0xfffffffc00f08947 */ /* 0x002fea000383ffff */
[----:B------:R-:W-:Y:S05]  /*97f0*/  BRA `(.L_x_141) ;  /* 0xfffffff800807947 */ /* 0x000fea000383ffff */
.L_x_127:
[----:B0-----:R0:W1:Y:S02]  /*9800*/  SYNCS.PHASECHK.TRANS64.TRYWAIT P0, [R6+URZ], R3 ;  /* 0x00000003060075a7 */ /* 0x001064000800017f */
[----:B-1----:R-:W-:Y:S05]  /*9810*/  @!P0 NANOSLEEP.SYNCS 0x989680 ;  /* 0x009896800000895d */ /* 0x002fea0003900000 */
[----:B------:R-:W1:Y:S02]  /*9820*/  @!P0 SYNCS.PHASECHK.TRANS64 P0, [R6+URZ], R3 ;  /* 0x00000003060085a7 */ /* 0x000e64000800007f */
[----:B-1----:R-:W-:Y:S05]  /*9830*/  @!P0 BRA `(.L_x_127) ;  /* 0xfffffffc00f08947 */ /* 0x002fea000383ffff */
[----:B------:R-:W-:Y:S05]  /*9840*/  BRA `(.L_x_142) ;  /* 0xfffffff800907947 */ /* 0x000fea000383ffff */
.L_x_128:
[----:B0-----:R0:W1:Y:S02]  /*9850*/  SYNCS.PHASECHK.TRANS64.TRYWAIT P0, [R7+URZ], R4 ;  /* 0x00000004070075a7 */ /* 0x001064000800017f */
[----:B-1----:R-:W-:Y:S05]  /*9860*/  @!P0 NANOSLEEP.SYNCS 0x989680 ;  /* 0x009896800000895d */ /* 0x002fea0003900000 */
[----:B------:R-:W1:Y:S02]  /*9870*/  @!P0 SYNCS.PHASECHK.TRANS64 P0, [R7+URZ], R4 ;  /* 0x00000004070085a7 */ /* 0x000e64000800007f */
[----:B-1----:R-:W-:Y:S05]  /*9880*/  @!P0 BRA `(.L_x_128) ;  /* 0xfffffffc00f08947 */ /* 0x002fea000383ffff */
[----:B------:R-:W-:Y:S05]  /*9890*/  BRA `(.L_x_143) ;  /* 0xfffffff800a07947 */ /* 0x000fea000383ffff */
.L_x_129:
[----:B0-----:R0:W1:Y:S02]  /*98a0*/  SYNCS.PHASECHK.TRANS64.TRYWAIT P0, [R6+URZ], R3 ;  /* 0x00000003060075a7 */ /* 0x001064000800017f */
[----:B-1----:R-:W-:Y:S05]  /*98b0*/  @!P0 NANOSLEEP.SYNCS 0x989680 ;  /* 0x009896800000895d */ /* 0x002fea0003900000 */
[----:B------:R-:W1:Y:S02]  /*98c0*/  @!P0 SYNCS.PHASECHK.TRANS64 P0, [R6+URZ], R3 ;  /* 0x00000003060085a7 */ /* 0x000e64000800007f */
[----:B-1----:R-:W-:Y:S05]  /*98d0*/  @!P0 BRA `(.L_x_129) ;  /* 0xfffffffc00f08947 */ /* 0x002fea000383ffff */
[----:B------:R-:W-:Y:S05]  /*98e0*/  BRA `(.L_x_144) ;  /* 0xfffffff800b07947 */ /* 0x000fea000383ffff */
.L_x_130:
[----:B0-----:R0:W1:Y:S02]  /*98f0*/  SYNCS.PHASECHK.TRANS64.TRYWAIT P0, [R7+URZ], R4 ;  /* 0x00000004070075a7 */ /* 0x001064000800017f */
[----:B-1----:R-:W-:Y:S05]  /*9900*/  @!P0 NANOSLEEP.SYNCS 0x989680 ;  /* 0x009896800000895d */ /* 0x002fea0003900000 */
[----:B------:R-:W1:Y:S02]  /*9910*/  @!P0 SYNCS.PHASECHK.TRANS64 P0, [R7+URZ], R4 ;  /* 0x00000004070085a7 */ /* 0x000e64000800007f */
[----:B-1----:R-:W-:Y:S05]  /*9920*/  @!P0 BRA `(.L_x_130) ;  /* 0xfffffffc00f08947 */ /* 0x002fea000383ffff */
[----:B------:R-:W-:Y:S05]  /*9930*/  BRA `(.L_x_145) ;  /* 0xfffffff800c07947 */ /* 0x000fea000383ffff */
.L_x_131:
[----:B0-----:R0:W1:Y:S02]  /*9940*/  SYNCS.PHASECHK.TRANS64.TRYWAIT P0, [R6+URZ], R3 ;  /* 0x00000003060075a7 */ /* 0x001064000800017f */
[----:B-1----:R-:W-:Y:S05]  /*9950*/  @!P0 NANOSLEEP.SYNCS 0x989680 ;  /* 0x009896800000895d */ /* 0x002fea0003900000 */
[----:B------:R-:W1:Y:S02]  /*9960*/  @!P0 SYNCS.PHASECHK.TRANS64 P0, [R6+URZ], R3 ;  /* 0x00000003060085a7 */ /* 0x000e64000800007f */
[----:B-1----:R-:W-:Y:S05]  /*9970*/  @!P0 BRA `(.L_x_131) ;  /* 0xfffffffc00f08947 */ /* 0x002fea000383ffff */
[----:B------:R-:W-:Y:S05]  /*9980*/  BRA `(.L_x_146) ;  /* 0xfffffff800d07947 */ /* 0x000fea000383ffff */
.L_x_132:
[----:B-1----:R1:W2:Y:S02]  /*9990*/  SYNCS.PHASECHK.TRANS64.TRYWAIT P0, [R7+URZ], R4 ;  /* 0x00000004070075a7 */ /* 0x0022a4000800017f */
[----:B--2---:R-:W-:Y:S05]  /*99a0*/  @!P0 NANOSLEEP.SYNCS 0x989680 ;  /* 0x009896800000895d */ /* 0x004fea0003900000 */
[----:B------:R-:W2:Y:S02]  /*99b0*/  @!P0 SYNCS.PHASECHK.TRANS64 P0, [R7+URZ], R4 ;  /* 0x00000004070085a7 */ /* 0x000ea4000800007f */
[----:B--2---:R-:W-:Y:S05]  /*99c0*/  @!P0 BRA `(.L_x_132) ;  /* 0xfffffffc00f08947 */ /* 0x004fea000383ffff */
[----:B------:R-:W-:Y:S05]  /*99d0*/  BRA `(.L_x_147) ;  /* 0xfffffff800d87947 */ /* 0x000fea000383ffff */
.L_x_148:
[----:B------:R-:W-:-:S00]  /*99e0*/  BRA `(.L_x_148) ;  /* 0xfffffffc00fc7947 */ /* 0x000fc0000383ffff */
[----:B------:R-:W-:-:S00]  /*99f0*/  NOP ;  /* 0x0000000000007918 */ /* 0x000fc00000000000 */
        /* <DEDUP_REMOVED lines=8> */
.L_x_149:


//--------------------- .nv.global.init           --------------------------
	.section	.nv.global.init,"aw",@progbits
.nv.global.init:
	.type		$str$22,@object
	.size		$str$22,($str$23 - $str$22)
$str$22:
        /*0000*/ 	.byte	0x6b, 0x5f, 0x74, 0x69, 0x6c, 0x65, 0x5f, 0x63, 0x6f, 0x75, 0x6e, 0x74, 0x20, 0x3e, 0x3d, 0x20
        /*0010*/ 	.byte	0x31, 0x00
	.type		$str$23,@object
	.size		$str$23,(__unnamed_1 - $str$23)
$str$23:
        /*0012*/ 	.byte	0x2f, 0x74, 0x6d, 0x70, 0x2f, 0x63, 0x75, 0x74, 0x6c, 0x61, 0x73, 0x73, 0x5f, 0x73, 0x77, 0x65
        /*0022*/ 	.byte	0x65, 0x70, 0x5f, 0x73, 0x72, 0x63, 0x2f, 0x69, 0x6e, 0x63, 0x6c, 0x75, 0x64, 0x65, 0x2f, 0x63
        /*0032*/ 	.byte	0x75, 0x74, 0x6c, 0x61, 0x73, 0x73, 0x2f, 0x67, 0x65, 0x6d, 0x6d, 0x2f, 0x63, 0x6f, 0x6c, 0x6c
        /*0042*/ 	.byte	0x65, 0x63, 0x74, 0x69, 0x76, 0x65, 0x2f, 0x73, 0x6d, 0x39, 0x30, 0x5f, 0x6d, 0x6d, 0x61, 0x5f
        /*0052*/ 	.byte	0x74, 0x6d, 0x61, 0x5f, 0x67, 0x6d, 0x6d, 0x61, 0x5f, 0x73, 0x73, 0x5f, 0x77, 0x61, 0x72, 0x70
        /*0062*/ 	.byte	0x73, 0x70, 0x65, 0x63, 0x69, 0x61, 0x6c, 0x69, 0x7a, 0x65, 0x64, 0x2e, 0x68, 0x70, 0x70, 0x00
	.type		__unnamed_1,@object
	.size		__unnamed_1,(.L_0 - __unnamed_1)
__unnamed_1:
        /*0072*/ 	.byte	0x76, 0x6f, 0x69, 0x64, 0x20, 0x63, 0x75, 0x74, 0x6c, 0x61, 0x73, 0x73, 0x3a, 0x3a, 0x67, 0x65
        /* <DEDUP_REMOVED lines=171> */
        /*0b32*/ 	.byte	0x65, 0x3a, 0x3a, 0x69, 0x64, 0x65, 0x6e, 0x74, 0x69, 0x74, 0x79, 0x5d, 0x00
.L_0:


//--------------------- .nv.shared._ZN7cutlass13device_kernelINS_4gemm6kernel13GemmUniversalIN4cute5tupleIJiiiiEEENS1_10collective13CollectiveMmaINS1_34MainloopSm90TmaGmmaWarpSpecializedILi8ENS5_IJNS4_1CILi1EEESB_SB_EEENS1_35KernelTmaWarpSpecializedCooperativeEEENS5_IJNSA_ILi384EEENSA_ILi64EEESG_EEEaNS5_IJlSB_lEEEaSI_NS4_8TiledMMAINS4_8MMA_AtomIJNS4_4SM904GMMA26MMA_64x64x32_S32S8S8_SS_TNEEEENS4_6LayoutINS5_IJNSA_ILi2EEESB_SB_EEENS5_IJSB_NSA_ILi0EEESS_EEEEENS5_IJNS4_10UnderscoreESV_SV_EEEEENS4_13SM90_TMA_LOADENS4_14ComposedLayoutINS4_7SwizzleILi2ELi4ELi3EEENS4_18smem_ptr_flag_bitsILi8EEENSP_INS5_IJNSA_ILi8EEESG_EEENS5_IJSG_SB_EEEEEEEvNS4_8identityESY_S18_vS19_EENS_8epilogue10collective6detail29Sm90TmaWarpSpecializedAdapterINS1C_15DefaultEpilogueIaSI_SI_NS1B_6thread17LinearCombinationIaLi1EiiLNS1G_9ScaleType4KindE0ELNS_15FloatRoundStyleE2EaEENS1_15EpilogueDefaultEEEEEvvEEEEvNT_6ParamsE --------------------------
	.section	.nv.shared._ZN7cutlass13device_kernelINS_4gemm6kernel13GemmUniversalIN4cute5tupleIJiiiiEEENS1_10collective13CollectiveMmaINS1_34MainloopSm90TmaGmmaWarpSpecializedILi8ENS5_IJNS4_1CILi1EEESB_SB_EEENS1_35KernelTmaWarpSpecializedCooperativeEEENS5_IJNSA_ILi384EEENSA_ILi64EEESG_EEEaNS5_IJlSB_lEEEaSI_NS4_8TiledMMAINS4_8MMA_AtomIJNS4_4SM904GMMA26MMA_64x64x32_S32S8S8_SS_TNEEEENS4_6LayoutINS5_IJNSA_ILi2EEESB_SB_EEENS5_IJSB_NSA_ILi0EEESS_EEEEENS5_IJNS4_10UnderscoreESV_SV_EEEEENS4_13SM90_TMA_LOADENS4_14ComposedLayoutINS4_7SwizzleILi2ELi4ELi3EEENS4_18smem_ptr_flag_bitsILi8EEENSP_INS5_IJNSA_ILi8EEESG_EEENS5_IJSG_SB_EEEEEEEvNS4_8identityESY_S18_vS19_EENS_8epilogue10collective6detail29Sm90TmaWarpSpecializedAdapterINS1C_15DefaultEpilogueIaSI_SI_NS1B_6thread17LinearCombinationIaLi1EiiLNS1G_9ScaleType4KindE0ELNS_15FloatRoundStyleE2EaEENS1_15EpilogueDefaultEEEEEvvEEEEvNT_6ParamsE,"aw",@nobits
	.sectionflags	@""
	.align	16
	.zero		1024


//--------------------- .nv.shared.reserved.0     --------------------------
	.section	.nv.shared.reserved.0,"aw",@nobits
	.weak		__nv_reservedSMEM_offset_0_alias
	.size		__nv_reservedSMEM_offset_0_alias, 0, 0
	.other		__nv_reservedSMEM_offset_0_alias,@"STO_CUDA_RESERVED_SHARED STV_DEFAULT"
__nv_reservedSMEM_offset_0_alias:
	.zero		0


//--------------------- .nv.global                --------------------------
	.section	.nv.global,"aw",@nobits
.nv.global:
	.type		_ZN40_INTERNAL_d1046796_4_k_cu_6d50ca79_106254cute1_E,@object
	.size		_ZN40_INTERNAL_d1046796_4_k_cu_6d50ca79_106254cute1_E,(_ZN40_INTERNAL_d1046796_4_k_cu_6d50ca79_106254cuda3std3__45__cpo6cbeginE - _ZN40_INTERNAL_d1046796_4_k_cu_6d50ca79_106254cute1_E)
_ZN40_INTERNAL_d1046796_4_k_cu_6d50ca79_106254cute1_E:
	.zero		1
	.type		_ZN40_INTERNAL_d1046796_4_k_cu_6d50ca79_106254cuda3std3__45__cpo6cbeginE,@object
	.size		_ZN40_INTERNAL_d1046796_4_k_cu_6d50ca79_106254cuda3std3__45__cpo6cbeginE,(_ZN40_INTERNAL_d1046796_4_k_cu_6d50ca79_106254cuda3std3__48in_placeE - _ZN40_INTERNAL_d1046796_4_k_cu_6d50ca79_106254cuda3std3__45__cpo6cbeginE)
_ZN40_INTERNAL_d1046796_4_k_cu_6d50ca79_106254cuda3std3__45__cpo6cbeginE:
	.zero		1
	.type		_ZN40_INTERNAL_d1046796_4_k_cu_6d50ca79_106254cuda3std3__48in_placeE,@object
	.size		_ZN40_INTERNAL_d1046796_4_k_cu_6d50ca79_106254cuda3std3__48in_placeE,(_ZN40_INTERNAL_d1046796_4_k_cu_6d50ca79_106254cuda3std6ranges3__45__cpo9iter_moveE - _ZN40_INTERNAL_d1046796_4_k_cu_6d50ca79_106254cuda3std3__48in_placeE)
_ZN40_INTERNAL_d1046796_4_k_cu_6d50ca79_106254cuda3std3__48in_placeE:
	.zero		1
	.type		_ZN40_INTERNAL_d1046796_4_k_cu_6d50ca79_106254cuda3std6ranges3__45__cpo9iter_moveE,@object
	.size		_ZN40_INTERNAL_d1046796_4_k_cu_6d50ca79_106254cuda3std6ranges3__45__cpo9iter_moveE,(_ZN40_INTERNAL_d1046796_4_k_cu_6d50ca79_106254cuda3std3__45__cpo5beginE - _ZN40_INTERNAL_d1046796_4_k_cu_6d50ca79_106254cuda3std6ranges3__45__cpo9iter_moveE)
_ZN40_INTERNAL_d1046796_4_k_cu_6d50ca79_106254cuda3std6ranges3__45__cpo9iter_moveE:
	.zero		1
	.type		_ZN40_INTERNAL_d1046796_4_k_cu_6d50ca79_106254cuda3std3__45__cpo5beginE,@object
	.size		_ZN40_INTERNAL_d1046796_4_k_cu_6d50ca79_106254cuda3std3__45__cpo5beginE,(_ZN40_INTERNAL_d1046796_4_k_cu_6d50ca79_106254cuda3std3__442_GLOBAL__N__d1046796_4_k_cu_6d50ca79_106256ignoreE - _ZN40_INTERNAL_d1046796_4_k_cu_6d50ca79_106254cuda3std3__45__cpo5beginE)
_ZN40_INTERNAL_d1046796_4_k_cu_6d50ca79_106254cuda3std3__45__cpo5beginE:
	.zero		1
	.type		_ZN40_INTERNAL_d1046796_4_k_cu_6d50ca79_106254cuda3std3__442_GLOBAL__N__d1046796_4_k_cu_6d50ca79_106256ignoreE,@object
	.size		_ZN40_INTERNAL_d1046796_4_k_cu_6d50ca79_106254cuda3std3__442_GLOBAL__N__d1046796_4_k_cu_6d50ca79_106256ignoreE,(_ZN40_INTERNAL_d1046796_4_k_cu_6d50ca79_106254cute7productE - _ZN40_INTERNAL_d1046796_4_k_cu_6d50ca79_106254cuda3std3__442_GLOBAL__N__d1046796_4_k_cu_6d50ca79_106256ignoreE)
_ZN40_INTERNAL_d1046796_4_k_cu_6d50ca79_106254cuda3std3__442_GLOBAL__N__d1046796_4_k_cu_6d50ca79_106256ignoreE:
	.zero		1
	.type		_ZN40_INTERNAL_d1046796_4_k_cu_6d50ca79_106254cute7productE,@object
	.size		_ZN40_INTERNAL_d1046796_4_k_cu_6d50ca79_106254cute7productE,(_ZN40_INTERNAL_d1046796_4_k_cu_6d50ca79_106254cuda3std3__45__cpo3endE - _ZN40_INTERNAL_d1046796_4_k_cu_6d50ca79_106254cute7productE)
_ZN40_INTERNAL_d1046796_4_k_cu_6d50ca79_106254cute7productE:
	.zero		1
	.type		_ZN40_INTERNAL_d1046796_4_k_cu_6d50ca79_106254cuda3std3__45__cpo3endE,@object
	.size		_ZN40_INTERNAL_d1046796_4_k_cu_6d50ca79_106254cuda3std3__45__cpo3endE,(_ZN40_INTERNAL_d1046796_4_k_cu_6d50ca79_106254cuda3std3__419piecewise_constructE - _ZN40_INTERNAL_d1046796_4_k_cu_6d50ca79_106254cuda3std3__45__cpo3endE)
_ZN40_INTERNAL_d1046796_4_k_cu_6d50ca79_106254cuda3std3__45__cpo3endE:
	.zero		1
	.type		_ZN40_INTERNAL_d1046796_4_k_cu_6d50ca79_106254cuda3std3__419piecewise_constructE,@object
	.size		_ZN40_INTERNAL_d1046796_4_k_cu_6d50ca79_106254cuda3std3__419piecewise_constructE,(_ZN40_INTERNAL_d1046796_4_k_cu_6d50ca79_106254cuda3std3__45__cpo4cendE - _ZN40_INTERNAL_d1046796_4_k_cu_6d50ca79_106254cuda3std3__419piecewise_constructE)
_ZN40_INTERNAL_d1046796_4_k_cu_6d50ca79_106254cuda3std3__419piecewise_constructE:
	.zero		1
	.type		_ZN40_INTERNAL_d1046796_4_k_cu_6d50ca79_106254cuda3std3__45__cpo4cendE,@object
	.size		_ZN40_INTERNAL_d1046796_4_k_cu_6d50ca79_106254cuda3std3__45__cpo4cendE,(_ZN40_INTERNAL_d1046796_4_k_cu_6d50ca79_106254cuda3std6ranges3__45__cpo4swapE - _ZN40_INTERNAL_d1046796_4_k_cu_6d50ca79_106254cuda3std3__45__cpo4cendE)
_ZN40_INTERNAL_d1046796_4_k_cu_6d50ca79_106254cuda3std3__45__cpo4cendE:
	.zero		1
	.type		_ZN40_INTERNAL_d1046796_4_k_cu_6d50ca79_106254cuda3std6ranges3__45__cpo4swapE,@object
	.size		_ZN40_INTERNAL_d1046796_4_k_cu_6d50ca79_106254cuda3std6ranges3__45__cpo4swapE,(.L_8 - _ZN40_INTERNAL_d1046796_4_k_cu_6d50ca79_106254cuda3std6ranges3__45__cpo4swapE)
_ZN40_INTERNAL_d1046796_4_k_cu_6d50ca79_106254cuda3std6ranges3__45__cpo4swapE:
	.zero		1
.L_8:


//--------------------- .nv.constant0._ZN7cutlass13device_kernelINS_4gemm6kernel13GemmUniversalIN4cute5tupleIJiiiiEEENS1_10collective13CollectiveMmaINS1_34MainloopSm90TmaGmmaWarpSpecializedILi8ENS5_IJNS4_1CILi1EEESB_SB_EEENS1_35KernelTmaWarpSpecializedCooperativeEEENS5_IJNSA_ILi384EEENSA_ILi64EEESG_EEEaNS5_IJlSB_lEEEaSI_NS4_8TiledMMAINS4_8MMA_AtomIJNS4_4SM904GMMA26MMA_64x64x32_S32S8S8_SS_TNEEEENS4_6LayoutINS5_IJNSA_ILi2EEESB_SB_EEENS5_IJSB_NSA_ILi0EEESS_EEEEENS5_IJNS4_10UnderscoreESV_SV_EEEEENS4_13SM90_TMA_LOADENS4_14ComposedLayoutINS4_7SwizzleILi2ELi4ELi3EEENS4_18smem_ptr_flag_bitsILi8EEENSP_INS5_IJNSA_ILi8EEESG_EEENS5_IJSG_SB_EEEEEEEvNS4_8identityESY_S18_vS19_EENS_8epilogue10collective6detail29Sm90TmaWarpSpecializedAdapterINS1C_15DefaultEpilogueIaSI_SI_NS1B_6thread17LinearCombinationIaLi1EiiLNS1G_9ScaleType4KindE0ELNS_15FloatRoundStyleE2EaEENS1_15EpilogueDefaultEEEEEvvEEEEvNT_6ParamsE --------------------------
	.section	.nv.constant0._ZN7cutlass13device_kernelINS_4gemm6kernel13GemmUniversalIN4cute5tupleIJiiiiEEENS1_10collective13CollectiveMmaINS1_34MainloopSm90TmaGmmaWarpSpecializedILi8ENS5_IJNS4_1CILi1EEESB_SB_EEENS1_35KernelTmaWarpSpecializedCooperativeEEENS5_IJNSA_ILi384EEENSA_ILi64EEESG_EEEaNS5_IJlSB_lEEEaSI_NS4_8TiledMMAINS4_8MMA_AtomIJNS4_4SM904GMMA26MMA_64x64x32_S32S8S8_SS_TNEEEENS4_6LayoutINS5_IJNSA_ILi2EEESB_SB_EEENS5_IJSB_NSA_ILi0EEESS_EEEEENS5_IJNS4_10UnderscoreESV_SV_EEEEENS4_13SM90_TMA_LOADENS4_14ComposedLayoutINS4_7SwizzleILi2ELi4ELi3EEENS4_18smem_ptr_flag_bitsILi8EEENSP_INS5_IJNSA_ILi8EEESG_EEENS5_IJSG_SB_EEEEEEEvNS4_8identityESY_S18_vS19_EENS_8epilogue10collective6detail29Sm90TmaWarpSpecializedAdapterINS1C_15DefaultEpilogueIaSI_SI_NS1B_6thread17LinearCombinationIaLi1EiiLNS1G_9ScaleType4KindE0ELNS_15FloatRoundStyleE2EaEENS1_15EpilogueDefaultEEEEEvvEEEEvNT_6ParamsE,"a",@progbits
	.sectionflags	@""
	.align	4
.nv.constant0._ZN7cutlass13device_kernelINS_4gemm6kernel13GemmUniversalIN4cute5tupleIJiiiiEEENS1_10collective13CollectiveMmaINS1_34MainloopSm90TmaGmmaWarpSpecializedILi8ENS5_IJNS4_1CILi1EEESB_SB_EEENS1_35KernelTmaWarpSpecializedCooperativeEEENS5_IJNSA_ILi384EEENSA_ILi64EEESG_EEEaNS5_IJlSB_lEEEaSI_NS4_8TiledMMAINS4_8MMA_AtomIJNS4_4SM904GMMA26MMA_64x64x32_S32S8S8_SS_TNEEEENS4_6LayoutINS5_IJNSA_ILi2EEESB_SB_EEENS5_IJSB_NSA_ILi0EEESS_EEEEENS5_IJNS4_10UnderscoreESV_SV_EEEEENS4_13SM90_TMA_LOADENS4_14ComposedLayoutINS4_7SwizzleILi2ELi4ELi3EEENS4_18smem_ptr_flag_bitsILi8EEENSP_INS5_IJNSA_ILi8EEESG_EEENS5_IJSG_SB_EEEEEEEvNS4_8identityESY_S18_vS19_EENS_8epilogue10collective6detail29Sm90TmaWarpSpecializedAdapterINS1C_15DefaultEpilogueIaSI_SI_NS1B_6thread17LinearCombinationIaLi1EiiLNS1G_9ScaleType4KindE0ELNS_15FloatRoundStyleE2EaEENS1_15EpilogueDefaultEEEEEvvEEEEvNT_6ParamsE:
	.zero		1664


//--------------------- SYMBOLS --------------------------

	.type		.nv.reservedSmem.offset0,@object
	.size		.nv.reservedSmem.offset0,0x4
	.type		__assertfail,@function
